// auto-generated by cutlass_sweep.epilogue — config: {"arch": "sm_90", "cluster_m": 2, "cluster_n": 1, "dtype": "bf16", "fusion": "bias", "tile_k": 64, "tile_m": 256, "tile_n": 128}
#include "cutlass/cutlass.h"
#include "cutlass/gemm/collective/collective_builder.hpp"
#include "cutlass/gemm/device/gemm_universal_adapter.h"
#include "cutlass/gemm/kernel/gemm_universal.hpp"
#include "cutlass/epilogue/collective/collective_builder.hpp"
#include "cutlass/epilogue/fusion/operations.hpp"
#include "cutlass/epilogue/thread/activation.h"

using Elem = cutlass::bfloat16_t;
using Acc  = float;
using TileShape    = cute::Shape<cute::_256, cute::_128, cute::_64>;
using ClusterShape = cute::Shape<cute::_2, cute::_1, cute::_1>;
using FusionOp     = cutlass::epilogue::fusion::LinCombPerRowBias<Elem, Acc>;

using CollectiveEpilogue = typename cutlass::epilogue::collective::CollectiveBuilder<
    cutlass::arch::Sm90, cutlass::arch::OpClassTensorOp,
    TileShape, ClusterShape,
    cutlass::epilogue::collective::EpilogueTileAuto,
    Acc, Acc,
    Elem, cutlass::layout::RowMajor, 128 / cutlass::sizeof_bits<Elem>::value,
    Elem, cutlass::layout::RowMajor, 128 / cutlass::sizeof_bits<Elem>::value,
    cutlass::epilogue::TmaWarpSpecializedCooperative,
    FusionOp
  >::CollectiveOp;

using CollectiveMainloop = typename cutlass::gemm::collective::CollectiveBuilder<
    cutlass::arch::Sm90, cutlass::arch::OpClassTensorOp,
    Elem, cutlass::layout::RowMajor, 128 / cutlass::sizeof_bits<Elem>::value,
    Elem, cutlass::layout::ColumnMajor, 128 / cutlass::sizeof_bits<Elem>::value,
    Acc,
    TileShape, ClusterShape,
    cutlass::gemm::collective::StageCountAutoCarveout<
        static_cast<int>(sizeof(typename CollectiveEpilogue::SharedStorage))>,
    cutlass::gemm::KernelTmaWarpSpecializedCooperative
  >::CollectiveOp;

using GemmKernel = cutlass::gemm::kernel::GemmUniversal<
    cute::Shape<int,int,int,int>, CollectiveMainloop, CollectiveEpilogue>;
using Gemm = cutlass::gemm::device::GemmUniversalAdapter<GemmKernel>;

auto* _anchor = &cutlass::device_kernel<GemmKernel>;


// ===== COMPILED SASS (sm_90a) =====

	.target	sm_90a

	.elftype	@"ET_EXEC"


//--------------------- .note.nv.tkinfo           --------------------------
	.section	.note.nv.tkinfo,"",@"SHT_NOTE"
	.sectionflags	@"SHF_NOTE_NV_TKINFO"
	.tkinfo
        /*0018*/ 	.word	0x00000002
        /*0030*/ 	.string	""
        /*0030*/ 	.string	"ptxas"
        /*0030*/ 	.string	"Cuda compilation tools, release 13.0, V13.0.88"
        /*0030*/ 	.string	"Build cuda_13.0.r13.0/compiler.36424714_0"
        /*0030*/ 	.string	"-arch sm_90a -m 64 "



//--------------------- .note.nv.cuinfo           --------------------------
	.section	.note.nv.cuinfo,"",@"SHT_NOTE"
	.sectionflags	@"SHF_NOTE_NV_CUINFO"
        /*0018*/ 	.short	0x0002
        /*001a*/ 	.short	0x005a
        /*001c*/ 	.short	0x0082
	.zero		2


//--------------------- .nv.info                  --------------------------
	.section	.nv.info,"",@"SHT_CUDA_INFO"
	.align	4


	//----- nvinfo : EIATTR_REGCOUNT
	.align		4
        /*0000*/ 	.byte	0x04, 0x2f
        /*0002*/ 	.short	(.L_18 - .L_17)
	.align		4
.L_17:
        /*0004*/ 	.word	index@(_ZN7cutlass13device_kernelINS_4gemm6kernel13GemmUniversalIN4cute5tupleIJiiiiEEENS1_10collective13CollectiveMmaINS1_34MainloopSm90TmaGmmaWarpSpecializedILi4ENS5_IJNS4_1CILi2EEENSA_ILi1EEESC_EEENS1_35KernelTmaWarpSpecializedCooperativeEEENS5_IJNSA_ILi256EEENSA_ILi128EEENSA_ILi64EEEEEENS_10bfloat16_tENS5_IJlSC_lEEESK_SL_NS4_8TiledMMAINS4_8MMA_AtomIJNS4_4SM904GMMA28MMA_64x128x16_F32BF16BF16_SSILNSP_5MajorE0ELSR_0ELNSP_7ScaleInE1ELSS_1EEEEEENS4_6LayoutISD_NS5_IJSC_NSA_ILi0EEESW_EEEEENS5_IJNS4_10UnderscoreESZ_SZ_EEEEENS4_13SM90_TMA_LOADENS4_14ComposedLayoutINS4_7SwizzleILi3ELi4ELi3EEENS4_18smem_ptr_flag_bitsILi16EEENSV_INS5_IJNSA_ILi8EEESI_EEENS5_IJSI_SC_EEEEEEEvNS4_8identityENS4_23SM90_TMA_LOAD_MULTICASTES1C_vS1D_EENS_8epilogue10collective18CollectiveEpilogueINS1G_22Sm90TmaWarpSpecializedILi4ELi2ELi16ELb1ELb0EEEJSJ_NS5_IJSH_NSA_ILi32EEEEEESK_SL_SK_SL_NS1G_6fusion15FusionCallbacksIS1K_NS1N_17LinCombPerRowBiasISK_fSK_SK_fLi8ELNS_15FloatRoundStyleE2EEESJ_S1M_JEEES12_NS13_INS14_ILi2ELi4ELi3EEES17_NSV_INS5_IJS18_S1L_EEENS5_IJS1L_SC_EEEEEEENS4_17SM75_U32x4_LDSM_NENS4_14SM90_TMA_STOREES1X_NS4_17SM90_U32x4_STSM_NENS4_9Copy_AtomIJS20_NS_6half_tEEEEvEEEvvEEEEvNT_6ParamsE)
        /*0008*/ 	.word	0x000000a8


	//----- nvinfo : EIATTR_FRAME_SIZE
	.align		4
.L_18:
        /*000c*/ 	.byte	0x04, 0x11
        /*000e*/ 	.short	(.L_20 - .L_19)
	.align		4
.L_19:
        /*0010*/ 	.word	index@(_ZN7cutlass13device_kernelINS_4gemm6kernel13GemmUniversalIN4cute5tupleIJiiiiEEENS1_10collective13CollectiveMmaINS1_34MainloopSm90TmaGmmaWarpSpecializedILi4ENS5_IJNS4_1CILi2EEENSA_ILi1EEESC_EEENS1_35KernelTmaWarpSpecializedCooperativeEEENS5_IJNSA_ILi256EEENSA_ILi128EEENSA_ILi64EEEEEENS_10bfloat16_tENS5_IJlSC_lEEESK_SL_NS4_8TiledMMAINS4_8MMA_AtomIJNS4_4SM904GMMA28MMA_64x128x16_F32BF16BF16_SSILNSP_5MajorE0ELSR_0ELNSP_7ScaleInE1ELSS_1EEEEEENS4_6LayoutISD_NS5_IJSC_NSA_ILi0EEESW_EEEEENS5_IJNS4_10UnderscoreESZ_SZ_EEEEENS4_13SM90_TMA_LOADENS4_14ComposedLayoutINS4_7SwizzleILi3ELi4ELi3EEENS4_18smem_ptr_flag_bitsILi16EEENSV_INS5_IJNSA_ILi8EEESI_EEENS5_IJSI_SC_EEEEEEEvNS4_8identityENS4_23SM90_TMA_LOAD_MULTICASTES1C_vS1D_EENS_8epilogue10collective18CollectiveEpilogueINS1G_22Sm90TmaWarpSpecializedILi4ELi2ELi16ELb1ELb0EEEJSJ_NS5_IJSH_NSA_ILi32EEEEEESK_SL_SK_SL_NS1G_6fusion15FusionCallbacksIS1K_NS1N_17LinCombPerRowBiasISK_fSK_SK_fLi8ELNS_15FloatRoundStyleE2EEESJ_S1M_JEEES12_NS13_INS14_ILi2ELi4ELi3EEES17_NSV_INS5_IJS18_S1L_EEENS5_IJS1L_SC_EEEEEEENS4_17SM75_U32x4_LDSM_NENS4_14SM90_TMA_STOREES1X_NS4_17SM90_U32x4_STSM_NENS4_9Copy_AtomIJS20_NS_6half_tEEEEvEEEvvEEEEvNT_6ParamsE)
        /*0014*/ 	.word	0x00000000


	//----- nvinfo : EIATTR_MIN_STACK_SIZE
	.align		4
.L_20:
        /*0018*/ 	.byte	0x04, 0x12
        /*001a*/ 	.short	(.L_22 - .L_21)
	.align		4
.L_21:
        /*001c*/ 	.word	index@(_ZN7cutlass13device_kernelINS_4gemm6kernel13GemmUniversalIN4cute5tupleIJiiiiEEENS1_10collective13CollectiveMmaINS1_34MainloopSm90TmaGmmaWarpSpecializedILi4ENS5_IJNS4_1CILi2EEENSA_ILi1EEESC_EEENS1_35KernelTmaWarpSpecializedCooperativeEEENS5_IJNSA_ILi256EEENSA_ILi128EEENSA_ILi64EEEEEENS_10bfloat16_tENS5_IJlSC_lEEESK_SL_NS4_8TiledMMAINS4_8MMA_AtomIJNS4_4SM904GMMA28MMA_64x128x16_F32BF16BF16_SSILNSP_5MajorE0ELSR_0ELNSP_7ScaleInE1ELSS_1EEEEEENS4_6LayoutISD_NS5_IJSC_NSA_ILi0EEESW_EEEEENS5_IJNS4_10UnderscoreESZ_SZ_EEEEENS4_13SM90_TMA_LOADENS4_14ComposedLayoutINS4_7SwizzleILi3ELi4ELi3EEENS4_18smem_ptr_flag_bitsILi16EEENSV_INS5_IJNSA_ILi8EEESI_EEENS5_IJSI_SC_EEEEEEEvNS4_8identityENS4_23SM90_TMA_LOAD_MULTICASTES1C_vS1D_EENS_8epilogue10collective18CollectiveEpilogueINS1G_22Sm90TmaWarpSpecializedILi4ELi2ELi16ELb1ELb0EEEJSJ_NS5_IJSH_NSA_ILi32EEEEEESK_SL_SK_SL_NS1G_6fusion15FusionCallbacksIS1K_NS1N_17LinCombPerRowBiasISK_fSK_SK_fLi8ELNS_15FloatRoundStyleE2EEESJ_S1M_JEEES12_NS13_INS14_ILi2ELi4ELi3EEES17_NSV_INS5_IJS18_S1L_EEENS5_IJS1L_SC_EEEEEEENS4_17SM75_U32x4_LDSM_NENS4_14SM90_TMA_STOREES1X_NS4_17SM90_U32x4_STSM_NENS4_9Copy_AtomIJS20_NS_6half_tEEEEvEEEvvEEEEvNT_6ParamsE)
        /*0020*/ 	.word	0x00000000
.L_22:


//--------------------- .nv.compat                --------------------------
	.section	.nv.compat,"",@"SHT_CUDA_COMPAT_INFO"
	.align	4
        /*0000*/ 	.byte	0x02, 0x09, 0x01, 0x00, 0x02, 0x02, 0x04, 0x00, 0x02, 0x05, 0x05, 0x00, 0x03, 0x07, 0x01, 0x01
        /*0010*/ 	.byte	0x02, 0x03, 0x01, 0x00, 0x02, 0x06, 0x01, 0x00, 0x04, 0x0b, 0x08, 0x00, 0x00, 0x00, 0x00, 0x00
        /*0020*/ 	.byte	0x00, 0x00, 0x00, 0x00


//--------------------- .nv.info._ZN7cutlass13device_kernelINS_4gemm6kernel13GemmUniversalIN4cute5tupleIJiiiiEEENS1_10collective13CollectiveMmaINS1_34MainloopSm90TmaGmmaWarpSpecializedILi4ENS5_IJNS4_1CILi2EEENSA_ILi1EEESC_EEENS1_35KernelTmaWarpSpecializedCooperativeEEENS5_IJNSA_ILi256EEENSA_ILi128EEENSA_ILi64EEEEEENS_10bfloat16_tENS5_IJlSC_lEEESK_SL_NS4_8TiledMMAINS4_8MMA_AtomIJNS4_4SM904GMMA28MMA_64x128x16_F32BF16BF16_SSILNSP_5MajorE0ELSR_0ELNSP_7ScaleInE1ELSS_1EEEEEENS4_6LayoutISD_NS5_IJSC_NSA_ILi0EEESW_EEEEENS5_IJNS4_10UnderscoreESZ_SZ_EEEEENS4_13SM90_TMA_LOADENS4_14ComposedLayoutINS4_7SwizzleILi3ELi4ELi3EEENS4_18smem_ptr_flag_bitsILi16EEENSV_INS5_IJNSA_ILi8EEESI_EEENS5_IJSI_SC_EEEEEEEvNS4_8identityENS4_23SM90_TMA_LOAD_MULTICASTES1C_vS1D_EENS_8epilogue10collective18CollectiveEpilogueINS1G_22Sm90TmaWarpSpecializedILi4ELi2ELi16ELb1ELb0EEEJSJ_NS5_IJSH_NSA_ILi32EEEEEESK_SL_SK_SL_NS1G_6fusion15FusionCallbacksIS1K_NS1N_17LinCombPerRowBiasISK_fSK_SK_fLi8ELNS_15FloatRoundStyleE2EEESJ_S1M_JEEES12_NS13_INS14_ILi2ELi4ELi3EEES17_NSV_INS5_IJS18_S1L_EEENS5_IJS1L_SC_EEEEEEENS4_17SM75_U32x4_LDSM_NENS4_14SM90_TMA_STOREES1X_NS4_17SM90_U32x4_STSM_NENS4_9Copy_AtomIJS20_NS_6half_tEEEEvEEEvvEEEEvNT_6ParamsE --------------------------
	.section	.nv.info._ZN7cutlass13device_kernelINS_4gemm6kernel13GemmUniversalIN4cute5tupleIJiiiiEEENS1_10collective13CollectiveMmaINS1_34MainloopSm90TmaGmmaWarpSpecializedILi4ENS5_IJNS4_1CILi2EEENSA_ILi1EEESC_EEENS1_35KernelTmaWarpSpecializedCooperativeEEENS5_IJNSA_ILi256EEENSA_ILi128EEENSA_ILi64EEEEEENS_10bfloat16_tENS5_IJlSC_lEEESK_SL_NS4_8TiledMMAINS4_8MMA_AtomIJNS4_4SM904GMMA28MMA_64x128x16_F32BF16BF16_SSILNSP_5MajorE0ELSR_0ELNSP_7ScaleInE1ELSS_1EEEEEENS4_6LayoutISD_NS5_IJSC_NSA_ILi0EEESW_EEEEENS5_IJNS4_10UnderscoreESZ_SZ_EEEEENS4_13SM90_TMA_LOADENS4_14ComposedLayoutINS4_7SwizzleILi3ELi4ELi3EEENS4_18smem_ptr_flag_bitsILi16EEENSV_INS5_IJNSA_ILi8EEESI_EEENS5_IJSI_SC_EEEEEEEvNS4_8identityENS4_23SM90_TMA_LOAD_MULTICASTES1C_vS1D_EENS_8epilogue10collective18CollectiveEpilogueINS1G_22Sm90TmaWarpSpecializedILi4ELi2ELi16ELb1ELb0EEEJSJ_NS5_IJSH_NSA_ILi32EEEEEESK_SL_SK_SL_NS1G_6fusion15FusionCallbacksIS1K_NS1N_17LinCombPerRowBiasISK_fSK_SK_fLi8ELNS_15FloatRoundStyleE2EEESJ_S1M_JEEES12_NS13_INS14_ILi2ELi4ELi3EEES17_NSV_INS5_IJS18_S1L_EEENS5_IJS1L_SC_EEEEEEENS4_17SM75_U32x4_LDSM_NENS4_14SM90_TMA_STOREES1X_NS4_17SM90_U32x4_STSM_NENS4_9Copy_AtomIJS20_NS_6half_tEEEEvEEEvvEEEEvNT_6ParamsE,"",@"SHT_CUDA_INFO"
	.sectionflags	@""
	.align	4


	//----- nvinfo : EIATTR_CUDA_API_VERSION
	.align		4
        /*0000*/ 	.byte	0x04, 0x37
        /*0002*/ 	.short	(.L_24 - .L_23)
.L_23:
        /*0004*/ 	.word	0x00000082


	//----- nvinfo : EIATTR_KPARAM_INFO
	.align		4
.L_24:
        /*0008*/ 	.byte	0x04, 0x17
        /*000a*/ 	.short	(.L_26 - .L_25)
.L_25:
        /*000c*/ 	.word	0x00000000
        /*0010*/ 	.short	0x0000
        /*0012*/ 	.short	0x0070
        /*0014*/ 	.byte	0x00, 0xf0, 0x01, 0x1c


	//----- nvinfo : EIATTR_SPARSE_MMA_MASK
	.align		4
.L_26:
        /*0018*/ 	.byte	0x03, 0x50
        /*001a*/ 	.short	0x0000


	//----- nvinfo : EIATTR_MAXREG_COUNT
	.align		4
        /*001c*/ 	.byte	0x03, 0x1b
        /*001e*/ 	.short	0x00a8


	//----- nvinfo : EIATTR_NUM_BARRIERS
	.align		4
        /*0020*/ 	.byte	0x02, 0x4c
        /*0022*/ 	.byte	0x02
	.zero		1


	//----- nvinfo : EIATTR_EXTERNS
	.align		4
        /*0024*/ 	.byte	0x04, 0x0f
        /*0026*/ 	.short	(.L_28 - .L_27)


	//   ....[0]....
	.align		4
.L_27:
        /*0028*/ 	.word	index@(__assertfail)


	//----- nvinfo : EIATTR_MERCURY_ISA_VERSION
	.align		4
.L_28:
        /*002c*/ 	.byte	0x03, 0x5f
        /*002e*/ 	.short	0x0101


	//----- nvinfo : EIATTR_INT_WARP_WIDE_INSTR_OFFSETS
	.align		4
        /*0030*/ 	.byte	0x04, 0x31
        /*0032*/ 	.short	(.L_30 - .L_29)


	//   ....[0]....
.L_29:
        /*0034*/ 	.word	0x00000950


	//   ....[1]....
        /*0038*/ 	.word	0x00000960


	//   ....[2]....
        /*003c*/ 	.word	0x00000ae0


	//   ....[3]....
        /*0040*/ 	.word	0x000023f0


	//----- nvinfo : EIATTR_COOP_GROUP_MASK_REGIDS
	.align		4
.L_30:
        /*0044*/ 	.byte	0x04, 0x29
        /*0046*/ 	.short	(.L_32 - .L_31)


	//   ....[0]....
.L_31:
        /*0048*/ 	.word	0xffffffff


	//   ....[1]....
        /*004c*/ 	.word	0xffffffff


	//   ....[2]....
        /*0050*/ 	.word	0xffffffff


	//   ....[3]....
        /*0054*/ 	.word	0xffffffff


	//   ....[4]....
        /*0058*/ 	.word	0xffffffff


	//   ....[5]....
        /*005c*/ 	.word	0xffffffff


	//   ....[6]....
        /*0060*/ 	.word	0xffffffff


	//----- nvinfo : EIATTR_COOP_GROUP_INSTR_OFFSETS
	.align		4
.L_32:
        /*0064*/ 	.byte	0x04, 0x28
        /*0066*/ 	.short	(.L_34 - .L_33)


	//   ....[0]....
.L_33:
        /*0068*/ 	.word	0x00000070


	//   ....[1]....
        /*006c*/ 	.word	0x00000080


	//   ....[2]....
        /*0070*/ 	.word	0x00000430


	//   ....[3]....
        /*0074*/ 	.word	0x000005c0


	//   ....[4]....
        /*0078*/ 	.word	0x00000770


	//   ....[5]....
        /*007c*/ 	.word	0x00000c80


	//   ....[6]....
        /*0080*/ 	.word	0x00001770


	//----- nvinfo : EIATTR_REG_RECONFIG
	.align		4
.L_34:
        /*0084*/ 	.byte	0x01, 0x54
	.zero		2


	//----- nvinfo : EIATTR_SYSCALL_OFFSETS
	.align		4
        /*0088*/ 	.byte	0x04, 0x46
        /*008a*/ 	.short	(.L_36 - .L_35)


	//   ....[0]....
.L_35:
        /*008c*/ 	.word	0x00001940


	//   ....[1]....
        /*0090*/ 	.word	0x00002620


	//   ....[2]....
        /*0094*/ 	.word	0x00002710


	//----- nvinfo : EIATTR_MBARRIER_INSTR_OFFSETS
	.align		4
.L_36:
        /*0098*/ 	.byte	0x04, 0x39
        /*009a*/ 	.short	(.L_38 - .L_37)


	//   ....[0]....
.L_37:
        /*009c*/ 	.word	0x00000530
        /*00a0*/ 	.word	0x000000ff
        /*00a4*/ 	.word	0x00000000
        /*00a8*/ 	.short	0x0100
        /*00aa*/ 	.byte	0x08
	.zero		1


	//   ....[1]....
        /*00ac*/ 	.word	0x00000540
        /*00b0*/ 	.word	0x000000ff
        /*00b4*/ 	.word	0x00000020
        /*00b8*/ 	.short	0x0100
        /*00ba*/ 	.byte	0x08
	.zero		1


	//   ....[2]....
        /*00bc*/ 	.word	0x00000550
        /*00c0*/ 	.word	0x000000ff
        /*00c4*/ 	.word	0x00000008
        /*00c8*/ 	.short	0x0100
        /*00ca*/ 	.byte	0x08
	.zero		1


	//   ....[3]....
        /*00cc*/ 	.word	0x00000560
        /*00d0*/ 	.word	0x000000ff
        /*00d4*/ 	.word	0x00000028
        /*00d8*/ 	.short	0x0100
        /*00da*/ 	.byte	0x08
	.zero		1


	//   ....[4]....
        /*00dc*/ 	.word	0x00000570
        /*00e0*/ 	.word	0x000000ff
        /*00e4*/ 	.word	0x00000010
        /*00e8*/ 	.short	0x0100
        /*00ea*/ 	.byte	0x08
	.zero		1


	//   ....[5]....
        /*00ec*/ 	.word	0x00000580
        /*00f0*/ 	.word	0x000000ff
        /*00f4*/ 	.word	0x00000030
        /*00f8*/ 	.short	0x0100
        /*00fa*/ 	.byte	0x08
	.zero		1


	//   ....[6]....
        /*00fc*/ 	.word	0x00000590
        /*0100*/ 	.word	0x000000ff
        /*0104*/ 	.word	0x00000018
        /*0108*/ 	.short	0x0100
        /*010a*/ 	.byte	0x08
	.zero		1


	//   ....[7]....
        /*010c*/ 	.word	0x000005a0
        /*0110*/ 	.word	0x000000ff
        /*0114*/ 	.word	0x00000038
        /*0118*/ 	.short	0x0100
        /*011a*/ 	.byte	0x08
	.zero		1


	//   ....[8]....
        /*011c*/ 	.word	0x000006d0
        /*0120*/ 	.word	0x000000ff
        /*0124*/ 	.word	0x00000040
        /*0128*/ 	.short	0x0100
        /*012a*/ 	.byte	0x08
	.zero		1


	//   ....[9]....
        /*012c*/ 	.word	0x000006e0
        /*0130*/ 	.word	0x000000ff
        /*0134*/ 	.word	0x00000060
        /*0138*/ 	.short	0x0100
        /*013a*/ 	.byte	0x08
	.zero		1


	//   ....[10]....
        /*013c*/ 	.word	0x000006f0
        /*0140*/ 	.word	0x000000ff
        /*0144*/ 	.word	0x00000048
        /*0148*/ 	.short	0x0100
        /*014a*/ 	.byte	0x08
	.zero		1


	//   ....[11]....
        /*014c*/ 	.word	0x00000700
        /*0150*/ 	.word	0x000000ff
        /*0154*/ 	.word	0x00000068
        /*0158*/ 	.short	0x0100
        /*015a*/ 	.byte	0x08
	.zero		1


	//   ....[12]....
        /*015c*/ 	.word	0x00000710
        /*0160*/ 	.word	0x000000ff
        /*0164*/ 	.word	0x00000050
        /*0168*/ 	.short	0x0100
        /*016a*/ 	.byte	0x08
	.zero		1


	//   ....[13]....
        /*016c*/ 	.word	0x00000720
        /*0170*/ 	.word	0x000000ff
        /*0174*/ 	.word	0x00000070
        /*0178*/ 	.short	0x0100
        /*017a*/ 	.byte	0x08
	.zero		1


	//   ....[14]....
        /*017c*/ 	.word	0x00000730
        /*0180*/ 	.word	0x000000ff
        /*0184*/ 	.word	0x00000058
        /*0188*/ 	.short	0x0100
        /*018a*/ 	.byte	0x08
	.zero		1


	//   ....[15]....
        /*018c*/ 	.word	0x00000740
        /*0190*/ 	.word	0x000000ff
        /*0194*/ 	.word	0x00000078
        /*0198*/ 	.short	0x0100
        /*019a*/ 	.byte	0x08
	.zero		1


	//   ....[16]....
        /*019c*/ 	.word	0x00000b50
        /*01a0*/ 	.word	0x000000ff
        /*01a4*/ 	.word	0x00000080
        /*01a8*/ 	.short	0x0100
        /*01aa*/ 	.byte	0x06
	.zero		1


	//   ....[17]....
        /*01ac*/ 	.word	0x00000be0
        /*01b0*/ 	.word	0x000000ff
        /*01b4*/ 	.word	0x00000088
        /*01b8*/ 	.short	0x0100
        /*01ba*/ 	.byte	0x06
	.zero		1


	//   ....[18]....
        /*01bc*/ 	.word	0x000019c0
        /*01c0*/ 	.word	0x00000003
        /*01c4*/ 	.word	0x00000000
        /*01c8*/ 	.short	0x010a
        /*01ca*/ 	.byte	0x3f
	.zero		1


	//   ....[19]....
        /*01cc*/ 	.word	0x00001a00
        /*01d0*/ 	.word	0x00000003
        /*01d4*/ 	.word	0x00000000
        /*01d8*/ 	.short	0x010a
        /*01da*/ 	.byte	0x3f
	.zero		1


	//   ....[20]....
        /*01dc*/ 	.word	0x00001ea0
        /*01e0*/ 	.word	0x000000ff
        /*01e4*/ 	.word	0x00000000
        /*01e8*/ 	.short	0x010a
        /*01ea*/ 	.byte	0x04
	.zero		1


	//   ....[21]....
        /*01ec*/ 	.word	0x00001ee0
        /*01f0*/ 	.word	0x000000ff
        /*01f4*/ 	.word	0x00000000
        /*01f8*/ 	.short	0x010a
        /*01fa*/ 	.byte	0x04
	.zero		1


	//   ....[22]....
        /*01fc*/ 	.word	0x00002280
        /*0200*/ 	.word	0x00000004
        /*0204*/ 	.word	0x00000000
        /*0208*/ 	.short	0x0101
        /*020a*/ 	.byte	0x3f
	.zero		1


	//   ....[23]....
        /*020c*/ 	.word	0x00002470
        /*0210*/ 	.word	0x00000000
        /*0214*/ 	.word	0x00000000
        /*0218*/ 	.short	0x0101
        /*021a*/ 	.byte	0x3f
	.zero		1


	//   ....[24]....
        /*021c*/ 	.word	0x000030c0
        /*0220*/ 	.word	0x000000ff
        /*0224*/ 	.word	0x00000040
        /*0228*/ 	.short	0x010a
        /*022a*/ 	.byte	0x33
	.zero		1


	//   ....[25]....
        /*022c*/ 	.word	0x000039c0
        /*0230*/ 	.word	0x000000ff
        /*0234*/ 	.word	0x00000000
        /*0238*/ 	.short	0x0101
        /*023a*/ 	.byte	0x04
	.zero		1


	//   ....[26]....
        /*023c*/ 	.word	0x00003a90
        /*0240*/ 	.word	0x00000004
        /*0244*/ 	.word	0x00000040
        /*0248*/ 	.short	0x010a
        /*024a*/ 	.byte	0x3f
	.zero		1


	//   ....[27]....
        /*024c*/ 	.word	0x000041d0
        /*0250*/ 	.word	0x000000ff
        /*0254*/ 	.word	0x00000000
        /*0258*/ 	.short	0x0101
        /*025a*/ 	.byte	0x04
	.zero		1


	//   ....[28]....
        /*025c*/ 	.word	0x000042c0
        /*0260*/ 	.word	0x00000004
        /*0264*/ 	.word	0x00000040
        /*0268*/ 	.short	0x010a
        /*026a*/ 	.byte	0x3f
	.zero		1


	//   ....[29]....
        /*026c*/ 	.word	0x00004a20
        /*0270*/ 	.word	0x000000ff
        /*0274*/ 	.word	0x00000000
        /*0278*/ 	.short	0x0101
        /*027a*/ 	.byte	0x04
	.zero		1


	//   ....[30]....
        /*027c*/ 	.word	0x00004b00
        /*0280*/ 	.word	0x00000005
        /*0284*/ 	.word	0x00000040
        /*0288*/ 	.short	0x010a
        /*028a*/ 	.byte	0x3f
	.zero		1


	//   ....[31]....
        /*028c*/ 	.word	0x00005270
        /*0290*/ 	.word	0x000000ff
        /*0294*/ 	.word	0x00000000
        /*0298*/ 	.short	0x0101
        /*029a*/ 	.byte	0x04
	.zero		1


	//   ....[32]....
        /*029c*/ 	.word	0x00005350
        /*02a0*/ 	.word	0x00000004
        /*02a4*/ 	.word	0x00000040
        /*02a8*/ 	.short	0x010a
        /*02aa*/ 	.byte	0x3f
	.zero		1


	//   ....[33]....
        /*02ac*/ 	.word	0x00005aa0
        /*02b0*/ 	.word	0x000000ff
        /*02b4*/ 	.word	0x00000000
        /*02b8*/ 	.short	0x0101
        /*02ba*/ 	.byte	0x04
	.zero		1


	//   ....[34]....
        /*02bc*/ 	.word	0x00005b80
        /*02c0*/ 	.word	0x00000004
        /*02c4*/ 	.word	0x00000040
        /*02c8*/ 	.short	0x010a
        /*02ca*/ 	.byte	0x3f
	.zero		1


	//   ....[35]....
        /*02cc*/ 	.word	0x000062d0
        /*02d0*/ 	.word	0x000000ff
        /*02d4*/ 	.word	0x00000000
        /*02d8*/ 	.short	0x0101
        /*02da*/ 	.byte	0x04
	.zero		1


	//   ....[36]....
        /*02dc*/ 	.word	0x000063b0
        /*02e0*/ 	.word	0x00000004
        /*02e4*/ 	.word	0x00000040
        /*02e8*/ 	.short	0x010a
        /*02ea*/ 	.byte	0x3f
	.zero		1


	//   ....[37]....
        /*02ec*/ 	.word	0x00006b00
        /*02f0*/ 	.word	0x000000ff
        /*02f4*/ 	.word	0x00000000
        /*02f8*/ 	.short	0x0101
        /*02fa*/ 	.byte	0x04
	.zero		1


	//   ....[38]....
        /*02fc*/ 	.word	0x00006bd0
        /*0300*/ 	.word	0x00000004
        /*0304*/ 	.word	0x00000040
        /*0308*/ 	.short	0x010a
        /*030a*/ 	.byte	0x3f
	.zero		1


	//   ....[39]....
        /*030c*/ 	.word	0x000072e0
        /*0310*/ 	.word	0x000000ff
        /*0314*/ 	.word	0x00000000
        /*0318*/ 	.short	0x0101
        /*031a*/ 	.byte	0x04
	.zero		1


	//   ....[40]....
        /*031c*/ 	.word	0x00007ca0
        /*0320*/ 	.word	0x000000ff
        /*0324*/ 	.word	0x00000000
        /*0328*/ 	.short	0x0101
        /*032a*/ 	.byte	0x04
	.zero		1


	//   ....[41]....
        /*032c*/ 	.word	0x000082c0
        /*0330*/ 	.word	0x000000ff
        /*0334*/ 	.word	0x00000088
        /*0338*/ 	.short	0x010a
        /*033a*/ 	.byte	0x04
	.zero		1


	//   ....[42]....
        /*033c*/ 	.word	0x000086b0
        /*0340*/ 	.word	0x000000ff
        /*0344*/ 	.word	0x00000060
        /*0348*/ 	.short	0x010a
        /*034a*/ 	.byte	0x0d
	.zero		1


	//   ....[43]....
        /*034c*/ 	.word	0x000087a0
        /*0350*/ 	.word	0x000000ff
        /*0354*/ 	.word	0x00000040
        /*0358*/ 	.short	0x010b
        /*035a*/ 	.byte	0x0d
	.zero		1


	//   ....[44]....
        /*035c*/ 	.word	0x00008800
        /*0360*/ 	.word	0x000000ff
        /*0364*/ 	.word	0x00000000
        /*0368*/ 	.short	0x0101
        /*036a*/ 	.byte	0x10
	.zero		1


	//   ....[45]....
        /*036c*/ 	.word	0x00008830
        /*0370*/ 	.word	0x000000ff
        /*0374*/ 	.word	0x00000068
        /*0378*/ 	.short	0x010a
        /*037a*/ 	.byte	0x0d
	.zero		1


	//   ....[46]....
        /*037c*/ 	.word	0x00008940
        /*0380*/ 	.word	0x000000ff
        /*0384*/ 	.word	0x00000048
        /*0388*/ 	.short	0x010b
        /*038a*/ 	.byte	0x0d
	.zero		1


	//   ....[47]....
        /*038c*/ 	.word	0x000089b0
        /*0390*/ 	.word	0x000000ff
        /*0394*/ 	.word	0x00000000
        /*0398*/ 	.short	0x0101
        /*039a*/ 	.byte	0x14
	.zero		1


	//   ....[48]....
        /*039c*/ 	.word	0x000089e0
        /*03a0*/ 	.word	0x000000ff
        /*03a4*/ 	.word	0x00000070
        /*03a8*/ 	.short	0x010a
        /*03aa*/ 	.byte	0x0d
	.zero		1


	//   ....[49]....
        /*03ac*/ 	.word	0x00008ae0
        /*03b0*/ 	.word	0x000000ff
        /*03b4*/ 	.word	0x00000050
        /*03b8*/ 	.short	0x010b
        /*03ba*/ 	.byte	0x0d
	.zero		1


	//   ....[50]....
        /*03bc*/ 	.word	0x00008b40
        /*03c0*/ 	.word	0x000000ff
        /*03c4*/ 	.word	0x00000000
        /*03c8*/ 	.short	0x0101
        /*03ca*/ 	.byte	0x1d
	.zero		1


	//   ....[51]....
        /*03cc*/ 	.word	0x00008b70
        /*03d0*/ 	.word	0x000000ff
        /*03d4*/ 	.word	0x00000078
        /*03d8*/ 	.short	0x010a
        /*03da*/ 	.byte	0x0d
	.zero		1


	//   ....[52]....
        /*03dc*/ 	.word	0x00008c70
        /*03e0*/ 	.word	0x000000ff
        /*03e4*/ 	.word	0x00000058
        /*03e8*/ 	.short	0x010b
        /*03ea*/ 	.byte	0x0d
	.zero		1


	//   ....[53]....
        /*03ec*/ 	.word	0x00008ce0
        /*03f0*/ 	.word	0x000000ff
        /*03f4*/ 	.word	0x00000000
        /*03f8*/ 	.short	0x0101
        /*03fa*/ 	.byte	0x1e
	.zero		1


	//   ....[54]....
        /*03fc*/ 	.word	0x00008d20
        /*0400*/ 	.word	0x000000ff
        /*0404*/ 	.word	0x00000060
        /*0408*/ 	.short	0x010a
        /*040a*/ 	.byte	0x0d
	.zero		1


	//   ....[55]....
        /*040c*/ 	.word	0x00008e10
        /*0410*/ 	.word	0x000000ff
        /*0414*/ 	.word	0x00000040
        /*0418*/ 	.short	0x010b
        /*041a*/ 	.byte	0x0d
	.zero		1


	//   ....[56]....
        /*041c*/ 	.word	0x00008e50
        /*0420*/ 	.word	0x000000ff
        /*0424*/ 	.word	0x00000000
        /*0428*/ 	.short	0x0101
        /*042a*/ 	.byte	0x10
	.zero		1


	//   ....[57]....
        /*042c*/ 	.word	0x00008e80
        /*0430*/ 	.word	0x000000ff
        /*0434*/ 	.word	0x00000068
        /*0438*/ 	.short	0x010a
        /*043a*/ 	.byte	0x0d
	.zero		1


	//   ....[58]....
        /*043c*/ 	.word	0x00008f80
        /*0440*/ 	.word	0x000000ff
        /*0444*/ 	.word	0x00000048
        /*0448*/ 	.short	0x010b
        /*044a*/ 	.byte	0x0d
	.zero		1


	//   ....[59]....
        /*044c*/ 	.word	0x00008fc0
        /*0450*/ 	.word	0x000000ff
        /*0454*/ 	.word	0x00000000
        /*0458*/ 	.short	0x0101
        /*045a*/ 	.byte	0x14
	.zero		1


	//   ....[60]....
        /*045c*/ 	.word	0x00009000
        /*0460*/ 	.word	0x000000ff
        /*0464*/ 	.word	0x00000070
        /*0468*/ 	.short	0x010a
        /*046a*/ 	.byte	0x0d
	.zero		1


	//   ....[61]....
        /*046c*/ 	.word	0x000090e0
        /*0470*/ 	.word	0x000000ff
        /*0474*/ 	.word	0x00000050
        /*0478*/ 	.short	0x010b
        /*047a*/ 	.byte	0x0d
	.zero		1


	//   ....[62]....
        /*047c*/ 	.word	0x00009120
        /*0480*/ 	.word	0x000000ff
        /*0484*/ 	.word	0x00000000
        /*0488*/ 	.short	0x0101
        /*048a*/ 	.byte	0x1d
	.zero		1


	//   ....[63]....
        /*048c*/ 	.word	0x00009150
        /*0490*/ 	.word	0x000000ff
        /*0494*/ 	.word	0x00000078
        /*0498*/ 	.short	0x010a
        /*049a*/ 	.byte	0x0d
	.zero		1


	//   ....[64]....
        /*049c*/ 	.word	0x00009250
        /*04a0*/ 	.word	0x000000ff
        /*04a4*/ 	.word	0x00000058
        /*04a8*/ 	.short	0x010b
        /*04aa*/ 	.byte	0x0d
	.zero		1


	//   ....[65]....
        /*04ac*/ 	.word	0x000092a0
        /*04b0*/ 	.word	0x000000ff
        /*04b4*/ 	.word	0x00000000
        /*04b8*/ 	.short	0x0101
        /*04ba*/ 	.byte	0x1e
	.zero		1


	//   ....[66]....
        /*04bc*/ 	.word	0x00009930
        /*04c0*/ 	.word	0x00000000
        /*04c4*/ 	.word	0x00000060
        /*04c8*/ 	.short	0x010a
        /*04ca*/ 	.byte	0x3f
	.zero		1


	//   ....[67]....
        /*04cc*/ 	.word	0x00009970
        /*04d0*/ 	.word	0x00000000
        /*04d4*/ 	.word	0x00000068
        /*04d8*/ 	.short	0x010a
        /*04da*/ 	.byte	0x3f
	.zero		1


	//   ....[68]....
        /*04dc*/ 	.word	0x000099b0
        /*04e0*/ 	.word	0x00000000
        /*04e4*/ 	.word	0x00000070
        /*04e8*/ 	.short	0x010a
        /*04ea*/ 	.byte	0x3f
	.zero		1


	//   ....[69]....
        /*04ec*/ 	.word	0x00009a10
        /*04f0*/ 	.word	0x00000000
        /*04f4*/ 	.word	0x00000078
        /*04f8*/ 	.short	0x010a
        /*04fa*/ 	.byte	0x3f
	.zero		1


	//   ....[70]....
        /*04fc*/ 	.word	0x00009d60
        /*0500*/ 	.word	0x0000000e
        /*0504*/ 	.word	0x00000020
        /*0508*/ 	.short	0x010a
        /*050a*/ 	.byte	0x3f
	.zero		1


	//   ....[71]....
        /*050c*/ 	.word	0x0000a110
        /*0510*/ 	.word	0x00000004
        /*0514*/ 	.word	0x00000088
        /*0518*/ 	.short	0x0101
        /*051a*/ 	.byte	0x3f
	.zero		1


	//   ....[72]....
        /*051c*/ 	.word	0x0000a810
        /*0520*/ 	.word	0x00000005
        /*0524*/ 	.word	0x00000000
        /*0528*/ 	.short	0x010a
        /*052a*/ 	.byte	0x3f
	.zero		1


	//   ....[73]....
        /*052c*/ 	.word	0x0000a890
        /*0530*/ 	.word	0x00000007
        /*0534*/ 	.word	0x00000000
        /*0538*/ 	.short	0x010a
        /*053a*/ 	.byte	0x3f
	.zero		1


	//   ....[74]....
        /*053c*/ 	.word	0x0000a920
        /*0540*/ 	.word	0x00000006
        /*0544*/ 	.word	0x00000000
        /*0548*/ 	.short	0x010a
        /*054a*/ 	.byte	0x3f
	.zero		1


	//   ....[75]....
        /*054c*/ 	.word	0x0000a9b0
        /*0550*/ 	.word	0x00000003
        /*0554*/ 	.word	0x00000000
        /*0558*/ 	.short	0x010a
        /*055a*/ 	.byte	0x3f
	.zero		1


	//   ....[76]....
        /*055c*/ 	.word	0x0000aa10
        /*0560*/ 	.word	0x00000003
        /*0564*/ 	.word	0x00000000
        /*0568*/ 	.short	0x010a
        /*056a*/ 	.byte	0x3f
	.zero		1


	//   ....[77]....
        /*056c*/ 	.word	0x0000aa70
        /*0570*/ 	.word	0x00000005
        /*0574*/ 	.word	0x00000000
        /*0578*/ 	.short	0x010a
        /*057a*/ 	.byte	0x3f
	.zero		1


	//   ....[78]....
        /*057c*/ 	.word	0x0000aad0
        /*0580*/ 	.word	0x00000005
        /*0584*/ 	.word	0x00000040
        /*0588*/ 	.short	0x010a
        /*058a*/ 	.byte	0x3f
	.zero		1


	//   ....[79]....
        /*058c*/ 	.word	0x0000ab20
        /*0590*/ 	.word	0x00000004
        /*0594*/ 	.word	0x00000040
        /*0598*/ 	.short	0x010a
        /*059a*/ 	.byte	0x3f
	.zero		1


	//   ....[80]....
        /*059c*/ 	.word	0x0000ab70
        /*05a0*/ 	.word	0x00000004
        /*05a4*/ 	.word	0x00000040
        /*05a8*/ 	.short	0x010a
        /*05aa*/ 	.byte	0x3f
	.zero		1


	//   ....[81]....
        /*05ac*/ 	.word	0x0000abc0
        /*05b0*/ 	.word	0x00000005
        /*05b4*/ 	.word	0x00000040
        /*05b8*/ 	.short	0x010a
        /*05ba*/ 	.byte	0x3f
	.zero		1


	//   ....[82]....
        /*05bc*/ 	.word	0x0000ac10
        /*05c0*/ 	.word	0x00000004
        /*05c4*/ 	.word	0x00000040
        /*05c8*/ 	.short	0x010a
        /*05ca*/ 	.byte	0x3f
	.zero		1


	//   ....[83]....
        /*05cc*/ 	.word	0x0000ac60
        /*05d0*/ 	.word	0x00000004
        /*05d4*/ 	.word	0x00000040
        /*05d8*/ 	.short	0x010a
        /*05da*/ 	.byte	0x3f
	.zero		1


	//   ....[84]....
        /*05dc*/ 	.word	0x0000acb0
        /*05e0*/ 	.word	0x00000004
        /*05e4*/ 	.word	0x00000040
        /*05e8*/ 	.short	0x010a
        /*05ea*/ 	.byte	0x3f
	.zero		1


	//   ....[85]....
        /*05ec*/ 	.word	0x0000ad00
        /*05f0*/ 	.word	0x00000004
        /*05f4*/ 	.word	0x00000040
        /*05f8*/ 	.short	0x010a
        /*05fa*/ 	.byte	0x3f
	.zero		1


	//   ....[86]....
        /*05fc*/ 	.word	0x0000ad60
        /*0600*/ 	.word	0x00000003
        /*0604*/ 	.word	0x00000088
        /*0608*/ 	.short	0x010a
        /*060a*/ 	.byte	0x3f
	.zero		1


	//   ....[87]....
        /*060c*/ 	.word	0x0000adc0
        /*0610*/ 	.word	0x00000005
        /*0614*/ 	.word	0x00000060
        /*0618*/ 	.short	0x010a
        /*061a*/ 	.byte	0x3f
	.zero		1


	//   ....[88]....
        /*061c*/ 	.word	0x0000ae20
        /*0620*/ 	.word	0x00000005
        /*0624*/ 	.word	0x00000068
        /*0628*/ 	.short	0x010a
        /*062a*/ 	.byte	0x3f
	.zero		1


	//   ....[89]....
        /*062c*/ 	.word	0x0000ae80
        /*0630*/ 	.word	0x00000005
        /*0634*/ 	.word	0x00000070
        /*0638*/ 	.short	0x010a
        /*063a*/ 	.byte	0x3f
	.zero		1


	//   ....[90]....
        /*063c*/ 	.word	0x0000aee0
        /*0640*/ 	.word	0x00000005
        /*0644*/ 	.word	0x00000078
        /*0648*/ 	.short	0x010a
        /*064a*/ 	.byte	0x3f
	.zero		1


	//   ....[91]....
        /*064c*/ 	.word	0x0000af40
        /*0650*/ 	.word	0x00000005
        /*0654*/ 	.word	0x00000060
        /*0658*/ 	.short	0x010a
        /*065a*/ 	.byte	0x3f
	.zero		1


	//   ....[92]....
        /*065c*/ 	.word	0x0000afa0
        /*0660*/ 	.word	0x00000005
        /*0664*/ 	.word	0x00000068
        /*0668*/ 	.short	0x010a
        /*066a*/ 	.byte	0x3f
	.zero		1


	//   ....[93]....
        /*066c*/ 	.word	0x0000b000
        /*0670*/ 	.word	0x00000005
        /*0674*/ 	.word	0x00000070
        /*0678*/ 	.short	0x010a
        /*067a*/ 	.byte	0x3f
	.zero		1


	//   ....[94]....
        /*067c*/ 	.word	0x0000b060
        /*0680*/ 	.word	0x00000005
        /*0684*/ 	.word	0x00000078
        /*0688*/ 	.short	0x010a
        /*068a*/ 	.byte	0x3f
	.zero		1


	//   ....[95]....
        /*068c*/ 	.word	0x0000b0b0
        /*0690*/ 	.word	0x00000000
        /*0694*/ 	.word	0x00000060
        /*0698*/ 	.short	0x010a
        /*069a*/ 	.byte	0x3f
	.zero		1


	//   ....[96]....
        /*069c*/ 	.word	0x0000b100
        /*06a0*/ 	.word	0x00000000
        /*06a4*/ 	.word	0x00000068
        /*06a8*/ 	.short	0x010a
        /*06aa*/ 	.byte	0x3f
	.zero		1


	//   ....[97]....
        /*06ac*/ 	.word	0x0000b150
        /*06b0*/ 	.word	0x00000000
        /*06b4*/ 	.word	0x00000070
        /*06b8*/ 	.short	0x010a
        /*06ba*/ 	.byte	0x3f
	.zero		1


	//   ....[98]....
        /*06bc*/ 	.word	0x0000b220
        /*06c0*/ 	.word	0x0000000e
        /*06c4*/ 	.word	0x00000020
        /*06c8*/ 	.short	0x010a
        /*06ca*/ 	.byte	0x3f
	.zero		1


	//   ....[99]....
        /*06cc*/ 	.word	0x0000b2f0
        /*06d0*/ 	.word	0x00000005
        /*06d4*/ 	.word	0x00000000
        /*06d8*/ 	.short	0x010a
        /*06da*/ 	.byte	0x3f
	.zero		1


	//   ....[100]....
        /*06dc*/ 	.word	0x0000b340
        /*06e0*/ 	.word	0x00000007
        /*06e4*/ 	.word	0x00000000
        /*06e8*/ 	.short	0x010a
        /*06ea*/ 	.byte	0x3f
	.zero		1


	//   ....[101]....
        /*06ec*/ 	.word	0x0000b390
        /*06f0*/ 	.word	0x00000006
        /*06f4*/ 	.word	0x00000000
        /*06f8*/ 	.short	0x010a
        /*06fa*/ 	.byte	0x3f
	.zero		1


	//----- nvinfo : EIATTR_NUM_MBARRIERS
	.align		4
.L_38:
        /*06fc*/ 	.byte	0x03, 0x38
        /*06fe*/ 	.short	0x0012


	//----- nvinfo : EIATTR_EXIT_INSTR_OFFSETS
	.align		4
        /*0700*/ 	.byte	0x04, 0x1c
        /*0702*/ 	.short	(.L_40 - .L_39)


	//   ....[0]....
.L_39:
        /*0704*/ 	.word	0x0000aa00


	//----- nvinfo : EIATTR_MAX_THREADS
	.align		4
.L_40:
        /*0708*/ 	.byte	0x04, 0x05
        /*070a*/ 	.short	(.L_42 - .L_41)
.L_41:
        /*070c*/ 	.word	0x00000180
        /*0710*/ 	.word	0x00000001
        /*0714*/ 	.word	0x00000001


	//----- nvinfo : EIATTR_CRS_STACK_SIZE
	.align		4
.L_42:
        /*0718*/ 	.byte	0x04, 0x1e
        /*071a*/ 	.short	(.L_44 - .L_43)
.L_43:
        /*071c*/ 	.word	0x00000000


	//----- nvinfo : EIATTR_CBANK_PARAM_SIZE
	.align		4
.L_44:
        /*0720*/ 	.byte	0x03, 0x19
        /*0722*/ 	.short	0x0770


	//----- nvinfo : EIATTR_PARAM_CBANK
	.align		4
        /*0724*/ 	.byte	0x04, 0x0a
        /*0726*/ 	.short	(.L_46 - .L_45)
	.align		4
.L_45:
        /*0728*/ 	.word	index@(.nv.constant0._ZN7cutlass13device_kernelINS_4gemm6kernel13GemmUniversalIN4cute5tupleIJiiiiEEENS1_10collective13CollectiveMmaINS1_34MainloopSm90TmaGmmaWarpSpecializedILi4ENS5_IJNS4_1CILi2EEENSA_ILi1EEESC_EEENS1_35KernelTmaWarpSpecializedCooperativeEEENS5_IJNSA_ILi256EEENSA_ILi128EEENSA_ILi64EEEEEENS_10bfloat16_tENS5_IJlSC_lEEESK_SL_NS4_8TiledMMAINS4_8MMA_AtomIJNS4_4SM904GMMA28MMA_64x128x16_F32BF16BF16_SSILNSP_5MajorE0ELSR_0ELNSP_7ScaleInE1ELSS_1EEEEEENS4_6LayoutISD_NS5_IJSC_NSA_ILi0EEESW_EEEEENS5_IJNS4_10UnderscoreESZ_SZ_EEEEENS4_13SM90_TMA_LOADENS4_14ComposedLayoutINS4_7SwizzleILi3ELi4ELi3EEENS4_18smem_ptr_flag_bitsILi16EEENSV_INS5_IJNSA_ILi8EEESI_EEENS5_IJSI_SC_EEEEEEEvNS4_8identityENS4_23SM90_TMA_LOAD_MULTICASTES1C_vS1D_EENS_8epilogue10collective18CollectiveEpilogueINS1G_22Sm90TmaWarpSpecializedILi4ELi2ELi16ELb1ELb0EEEJSJ_NS5_IJSH_NSA_ILi32EEEEEESK_SL_SK_SL_NS1G_6fusion15FusionCallbacksIS1K_NS1N_17LinCombPerRowBiasISK_fSK_SK_fLi8ELNS_15FloatRoundStyleE2EEESJ_S1M_JEEES12_NS13_INS14_ILi2ELi4ELi3EEES17_NSV_INS5_IJS18_S1L_EEENS5_IJS1L_SC_EEEEEEENS4_17SM75_U32x4_LDSM_NENS4_14SM90_TMA_STOREES1X_NS4_17SM90_U32x4_STSM_NENS4_9Copy_AtomIJS20_NS_6half_tEEEEvEEEvvEEEEvNT_6ParamsE)
        /*072c*/ 	.short	0x0210
        /*072e*/ 	.short	0x0770


	//----- nvinfo : EIATTR_SW_WAR
	.align		4
.L_46:
        /*0730*/ 	.byte	0x04, 0x36
        /*0732*/ 	.short	(.L_48 - .L_47)
.L_47:
        /*0734*/ 	.word	0x00000008
.L_48:


//--------------------- .nv.callgraph             --------------------------
	.section	.nv.callgraph,"",@"SHT_CUDA_CALLGRAPH"
	.align	4
	.sectionentsize	8
	.align		4
        /*0000*/ 	.word	0x00000000
	.align		4
        /*0004*/ 	.word	0xffffffff
	.align		4
        /*0008*/ 	.word	index@(_ZN7cutlass13device_kernelINS_4gemm6kernel13GemmUniversalIN4cute5tupleIJiiiiEEENS1_10collective13CollectiveMmaINS1_34MainloopSm90TmaGmmaWarpSpecializedILi4ENS5_IJNS4_1CILi2EEENSA_ILi1EEESC_EEENS1_35KernelTmaWarpSpecializedCooperativeEEENS5_IJNSA_ILi256EEENSA_ILi128EEENSA_ILi64EEEEEENS_10bfloat16_tENS5_IJlSC_lEEESK_SL_NS4_8TiledMMAINS4_8MMA_AtomIJNS4_4SM904GMMA28MMA_64x128x16_F32BF16BF16_SSILNSP_5MajorE0ELSR_0ELNSP_7ScaleInE1ELSS_1EEEEEENS4_6LayoutISD_NS5_IJSC_NSA_ILi0EEESW_EEEEENS5_IJNS4_10UnderscoreESZ_SZ_EEEEENS4_13SM90_TMA_LOADENS4_14ComposedLayoutINS4_7SwizzleILi3ELi4ELi3EEENS4_18smem_ptr_flag_bitsILi16EEENSV_INS5_IJNSA_ILi8EEESI_EEENS5_IJSI_SC_EEEEEEEvNS4_8identityENS4_23SM90_TMA_LOAD_MULTICASTES1C_vS1D_EENS_8epilogue10collective18CollectiveEpilogueINS1G_22Sm90TmaWarpSpecializedILi4ELi2ELi16ELb1ELb0EEEJSJ_NS5_IJSH_NSA_ILi32EEEEEESK_SL_SK_SL_NS1G_6fusion15FusionCallbacksIS1K_NS1N_17LinCombPerRowBiasISK_fSK_SK_fLi8ELNS_15FloatRoundStyleE2EEESJ_S1M_JEEES12_NS13_INS14_ILi2ELi4ELi3EEES17_NSV_INS5_IJS18_S1L_EEENS5_IJS1L_SC_EEEEEEENS4_17SM75_U32x4_LDSM_NENS4_14SM90_TMA_STOREES1X_NS4_17SM90_U32x4_STSM_NENS4_9Copy_AtomIJS20_NS_6half_tEEEEvEEEvvEEEEvNT_6ParamsE)
	.align		4
        /*000c*/ 	.word	index@(__assertfail)
	.align		4
        /*0010*/ 	.word	0x00000000
	.align		4
        /*0014*/ 	.word	0xfffffffe
	.align		4
        /*0018*/ 	.word	0x00000000
	.align		4
        /*001c*/ 	.word	0xfffffffd
	.align		4
        /*0020*/ 	.word	0x00000000
	.align		4
        /*0024*/ 	.word	0xfffffffc


//--------------------- .nv.constant4             --------------------------
	.section	.nv.constant4,"a",@progbits
	.align	8
	.align		8
.nv.constant4:
        /*0000*/ 	.dword	__assertfail
	.align		8
        /*0008*/ 	.dword	__unnamed_1
	.align		8
        /*0010*/ 	.dword	__unnamed_2
	.align		8
        /*0018*/ 	.dword	_ZN39_INTERNAL_3e456d21_4_k_cu_4f6a7d44_27354cuda3std3__45__cpo5beginE
	.align		8
        /*0020*/ 	.dword	_ZN39_INTERNAL_3e456d21_4_k_cu_4f6a7d44_27354cuda3std3__45__cpo3endE
	.align		8
        /*0028*/ 	.dword	_ZN39_INTERNAL_3e456d21_4_k_cu_4f6a7d44_27354cuda3std3__45__cpo6cbeginE
	.align		8
        /*0030*/ 	.dword	_ZN39_INTERNAL_3e456d21_4_k_cu_4f6a7d44_27354cuda3std3__45__cpo4cendE
	.align		8
        /*0038*/ 	.dword	_ZN39_INTERNAL_3e456d21_4_k_cu_4f6a7d44_27354cuda3std3__441_GLOBAL__N__3e456d21_4_k_cu_4f6a7d44_27356ignoreE
	.align		8
        /*0040*/ 	.dword	_ZN39_INTERNAL_3e456d21_4_k_cu_4f6a7d44_27354cuda3std3__419piecewise_constructE
	.align		8
        /*0048*/ 	.dword	_ZN39_INTERNAL_3e456d21_4_k_cu_4f6a7d44_27354cuda3std3__48in_placeE
	.align		8
        /*0050*/ 	.dword	_ZN39_INTERNAL_3e456d21_4_k_cu_4f6a7d44_27354cuda3std6ranges3__45__cpo4swapE
	.align		8
        /*0058*/ 	.dword	_ZN39_INTERNAL_3e456d21_4_k_cu_4f6a7d44_27354cuda3std6ranges3__45__cpo9iter_moveE
	.align		8
        /*0060*/ 	.dword	_ZN39_INTERNAL_3e456d21_4_k_cu_4f6a7d44_27354cute7productE
	.align		8
        /*0068*/ 	.dword	_ZN39_INTERNAL_3e456d21_4_k_cu_4f6a7d44_27354cute1_E
	.align		8
        /*0070*/ 	.dword	$str$22
	.align		8
        /*0078*/ 	.dword	$str$23
	.align		8
        /*0080*/ 	.dword	$str$26
	.align		8
        /*0088*/ 	.dword	$str$27


//--------------------- .text._ZN7cutlass13device_kernelINS_4gemm6kernel13GemmUniversalIN4cute5tupleIJiiiiEEENS1_10collective13CollectiveMmaINS1_34MainloopSm90TmaGmmaWarpSpecializedILi4ENS5_IJNS4_1CILi2EEENSA_ILi1EEESC_EEENS1_35KernelTmaWarpSpecializedCooperativeEEENS5_IJNSA_ILi256EEENSA_ILi128EEENSA_ILi64EEEEEENS_10bfloat16_tENS5_IJlSC_lEEESK_SL_NS4_8TiledMMAINS4_8MMA_AtomIJNS4_4SM904GMMA28MMA_64x128x16_F32BF16BF16_SSILNSP_5MajorE0ELSR_0ELNSP_7ScaleInE1ELSS_1EEEEEENS4_6LayoutISD_NS5_IJSC_NSA_ILi0EEESW_EEEEENS5_IJNS4_10UnderscoreESZ_SZ_EEEEENS4_13SM90_TMA_LOADENS4_14ComposedLayoutINS4_7SwizzleILi3ELi4ELi3EEENS4_18smem_ptr_flag_bitsILi16EEENSV_INS5_IJNSA_ILi8EEESI_EEENS5_IJSI_SC_EEEEEEEvNS4_8identityENS4_23SM90_TMA_LOAD_MULTICASTES1C_vS1D_EENS_8epilogue10collective18CollectiveEpilogueINS1G_22Sm90TmaWarpSpecializedILi4ELi2ELi16ELb1ELb0EEEJSJ_NS5_IJSH_NSA_ILi32EEEEEESK_SL_SK_SL_NS1G_6fusion15FusionCallbacksIS1K_NS1N_17LinCombPerRowBiasISK_fSK_SK_fLi8ELNS_15FloatRoundStyleE2EEESJ_S1M_JEEES12_NS13_INS14_ILi2ELi4ELi3EEES17_NSV_INS5_IJS18_S1L_EEENS5_IJS1L_SC_EEEEEEENS4_17SM75_U32x4_LDSM_NENS4_14SM90_TMA_STOREES1X_NS4_17SM90_U32x4_STSM_NENS4_9Copy_AtomIJS20_NS_6half_tEEEEvEEEvvEEEEvNT_6ParamsE --------------------------
	.section	.text._ZN7cutlass13device_kernelINS_4gemm6kernel13GemmUniversalIN4cute5tupleIJiiiiEEENS1_10collective13CollectiveMmaINS1_34MainloopSm90TmaGmmaWarpSpecializedILi4ENS5_IJNS4_1CILi2EEENSA_ILi1EEESC_EEENS1_35KernelTmaWarpSpecializedCooperativeEEENS5_IJNSA_ILi256EEENSA_ILi128EEENSA_ILi64EEEEEENS_10bfloat16_tENS5_IJlSC_lEEESK_SL_NS4_8TiledMMAINS4_8MMA_AtomIJNS4_4SM904GMMA28MMA_64x128x16_F32BF16BF16_SSILNSP_5MajorE0ELSR_0ELNSP_7ScaleInE1ELSS_1EEEEEENS4_6LayoutISD_NS5_IJSC_NSA_ILi0EEESW_EEEEENS5_IJNS4_10UnderscoreESZ_SZ_EEEEENS4_13SM90_TMA_LOADENS4_14ComposedLayoutINS4_7SwizzleILi3ELi4ELi3EEENS4_18smem_ptr_flag_bitsILi16EEENSV_INS5_IJNSA_ILi8EEESI_EEENS5_IJSI_SC_EEEEEEEvNS4_8identityENS4_23SM90_TMA_LOAD_MULTICASTES1C_vS1D_EENS_8epilogue10collective18CollectiveEpilogueINS1G_22Sm90TmaWarpSpecializedILi4ELi2ELi16ELb1ELb0EEEJSJ_NS5_IJSH_NSA_ILi32EEEEEESK_SL_SK_SL_NS1G_6fusion15FusionCallbacksIS1K_NS1N_17LinCombPerRowBiasISK_fSK_SK_fLi8ELNS_15FloatRoundStyleE2EEESJ_S1M_JEEES12_NS13_INS14_ILi2ELi4ELi3EEES17_NSV_INS5_IJS18_S1L_EEENS5_IJS1L_SC_EEEEEEENS4_17SM75_U32x4_LDSM_NENS4_14SM90_TMA_STOREES1X_NS4_17SM90_U32x4_STSM_NENS4_9Copy_AtomIJS20_NS_6half_tEEEEvEEEvvEEEEvNT_6ParamsE,"ax",@progbits
	.align	128
.text._ZN7cutlass13device_kernelINS_4gemm6kernel13GemmUniversalIN4cute5tupleIJiiiiEEENS1_10collective13CollectiveMmaINS1_34MainloopSm90TmaGmmaWarpSpecializedILi4ENS5_IJNS4_1CILi2EEENSA_ILi1EEESC_EEENS1_35KernelTmaWarpSpecializedCooperativeEEENS5_IJNSA_ILi256EEENSA_ILi128EEENSA_ILi64EEEEEENS_10bfloat16_tENS5_IJlSC_lEEESK_SL_NS4_8TiledMMAINS4_8MMA_AtomIJNS4_4SM904GMMA28MMA_64x128x16_F32BF16BF16_SSILNSP_5MajorE0ELSR_0ELNSP_7ScaleInE1ELSS_1EEEEEENS4_6LayoutISD_NS5_IJSC_NSA_ILi0EEESW_EEEEENS5_IJNS4_10UnderscoreESZ_SZ_EEEEENS4_13SM90_TMA_LOADENS4_14ComposedLayoutINS4_7SwizzleILi3ELi4ELi3EEENS4_18smem_ptr_flag_bitsILi16EEENSV_INS5_IJNSA_ILi8EEESI_EEENS5_IJSI_SC_EEEEEEEvNS4_8identityENS4_23SM90_TMA_LOAD_MULTICASTES1C_vS1D_EENS_8epilogue10collective18CollectiveEpilogueINS1G_22Sm90TmaWarpSpecializedILi4ELi2ELi16ELb1ELb0EEEJSJ_NS5_IJSH_NSA_ILi32EEEEEESK_SL_SK_SL_NS1G_6fusion15FusionCallbacksIS1K_NS1N_17LinCombPerRowBiasISK_fSK_SK_fLi8ELNS_15FloatRoundStyleE2EEESJ_S1M_JEEES12_NS13_INS14_ILi2ELi4ELi3EEES17_NSV_INS5_IJS18_S1L_EEENS5_IJS1L_SC_EEEEEEENS4_17SM75_U32x4_LDSM_NENS4_14SM90_TMA_STOREES1X_NS4_17SM90_U32x4_STSM_NENS4_9Copy_AtomIJS20_NS_6half_tEEEEvEEEvvEEEEvNT_6ParamsE:
        .type           _ZN7cutlass13device_kernelINS_4gemm6kernel13GemmUniversalIN4cute5tupleIJiiiiEEENS1_10collective13CollectiveMmaINS1_34MainloopSm90TmaGmmaWarpSpecializedILi4ENS5_IJNS4_1CILi2EEENSA_ILi1EEESC_EEENS1_35KernelTmaWarpSpecializedCooperativeEEENS5_IJNSA_ILi256EEENSA_ILi128EEENSA_ILi64EEEEEENS_10bfloat16_tENS5_IJlSC_lEEESK_SL_NS4_8TiledMMAINS4_8MMA_AtomIJNS4_4SM904GMMA28MMA_64x128x16_F32BF16BF16_SSILNSP_5MajorE0ELSR_0ELNSP_7ScaleInE1ELSS_1EEEEEENS4_6LayoutISD_NS5_IJSC_NSA_ILi0EEESW_EEEEENS5_IJNS4_10UnderscoreESZ_SZ_EEEEENS4_13SM90_TMA_LOADENS4_14ComposedLayoutINS4_7SwizzleILi3ELi4ELi3EEENS4_18smem_ptr_flag_bitsILi16EEENSV_INS5_IJNSA_ILi8EEESI_EEENS5_IJSI_SC_EEEEEEEvNS4_8identityENS4_23SM90_TMA_LOAD_MULTICASTES1C_vS1D_EENS_8epilogue10collective18CollectiveEpilogueINS1G_22Sm90TmaWarpSpecializedILi4ELi2ELi16ELb1ELb0EEEJSJ_NS5_IJSH_NSA_ILi32EEEEEESK_SL_SK_SL_NS1G_6fusion15FusionCallbacksIS1K_NS1N_17LinCombPerRowBiasISK_fSK_SK_fLi8ELNS_15FloatRoundStyleE2EEESJ_S1M_JEEES12_NS13_INS14_ILi2ELi4ELi3EEES17_NSV_INS5_IJS18_S1L_EEENS5_IJS1L_SC_EEEEEEENS4_17SM75_U32x4_LDSM_NENS4_14SM90_TMA_STOREES1X_NS4_17SM90_U32x4_STSM_NENS4_9Copy_AtomIJS20_NS_6half_tEEEEvEEEvvEEEEvNT_6ParamsE,@function
        .size           _ZN7cutlass13device_kernelINS_4gemm6kernel13GemmUniversalIN4cute5tupleIJiiiiEEENS1_10collective13CollectiveMmaINS1_34MainloopSm90TmaGmmaWarpSpecializedILi4ENS5_IJNS4_1CILi2EEENSA_ILi1EEESC_EEENS1_35KernelTmaWarpSpecializedCooperativeEEENS5_IJNSA_ILi256EEENSA_ILi128EEENSA_ILi64EEEEEENS_10bfloat16_tENS5_IJlSC_lEEESK_SL_NS4_8TiledMMAINS4_8MMA_AtomIJNS4_4SM904GMMA28MMA_64x128x16_F32BF16BF16_SSILNSP_5MajorE0ELSR_0ELNSP_7ScaleInE1ELSS_1EEEEEENS4_6LayoutISD_NS5_IJSC_NSA_ILi0EEESW_EEEEENS5_IJNS4_10UnderscoreESZ_SZ_EEEEENS4_13SM90_TMA_LOADENS4_14ComposedLayoutINS4_7SwizzleILi3ELi4ELi3EEENS4_18smem_ptr_flag_bitsILi16EEENSV_INS5_IJNSA_ILi8EEESI_EEENS5_IJSI_SC_EEEEEEEvNS4_8identityENS4_23SM90_TMA_LOAD_MULTICASTES1C_vS1D_EENS_8epilogue10collective18CollectiveEpilogueINS1G_22Sm90TmaWarpSpecializedILi4ELi2ELi16ELb1ELb0EEEJSJ_NS5_IJSH_NSA_ILi32EEEEEESK_SL_SK_SL_NS1G_6fusion15FusionCallbacksIS1K_NS1N_17LinCombPerRowBiasISK_fSK_SK_fLi8ELNS_15FloatRoundStyleE2EEESJ_S1M_JEEES12_NS13_INS14_ILi2ELi4ELi3EEES17_NSV_INS5_IJS18_S1L_EEENS5_IJS1L_SC_EEEEEEENS4_17SM75_U32x4_LDSM_NENS4_14SM90_TMA_STOREES1X_NS4_17SM90_U32x4_STSM_NENS4_9Copy_AtomIJS20_NS_6half_tEEEEvEEEvvEEEEvNT_6ParamsE,(.L_x_267 - _ZN7cutlass13device_kernelINS_4gemm6kernel13GemmUniversalIN4cute5tupleIJiiiiEEENS1_10collective13CollectiveMmaINS1_34MainloopSm90TmaGmmaWarpSpecializedILi4ENS5_IJNS4_1CILi2EEENSA_ILi1EEESC_EEENS1_35KernelTmaWarpSpecializedCooperativeEEENS5_IJNSA_ILi256EEENSA_ILi128EEENSA_ILi64EEEEEENS_10bfloat16_tENS5_IJlSC_lEEESK_SL_NS4_8TiledMMAINS4_8MMA_AtomIJNS4_4SM904GMMA28MMA_64x128x16_F32BF16BF16_SSILNSP_5MajorE0ELSR_0ELNSP_7ScaleInE1ELSS_1EEEEEENS4_6LayoutISD_NS5_IJSC_NSA_ILi0EEESW_EEEEENS5_IJNS4_10UnderscoreESZ_SZ_EEEEENS4_13SM90_TMA_LOADENS4_14ComposedLayoutINS4_7SwizzleILi3ELi4ELi3EEENS4_18smem_ptr_flag_bitsILi16EEENSV_INS5_IJNSA_ILi8EEESI_EEENS5_IJSI_SC_EEEEEEEvNS4_8identityENS4_23SM90_TMA_LOAD_MULTICASTES1C_vS1D_EENS_8epilogue10collective18CollectiveEpilogueINS1G_22Sm90TmaWarpSpecializedILi4ELi2ELi16ELb1ELb0EEEJSJ_NS5_IJSH_NSA_ILi32EEEEEESK_SL_SK_SL_NS1G_6fusion15FusionCallbacksIS1K_NS1N_17LinCombPerRowBiasISK_fSK_SK_fLi8ELNS_15FloatRoundStyleE2EEESJ_S1M_JEEES12_NS13_INS14_ILi2ELi4ELi3EEES17_NSV_INS5_IJS18_S1L_EEENS5_IJS1L_SC_EEEEEEENS4_17SM75_U32x4_LDSM_NENS4_14SM90_TMA_STOREES1X_NS4_17SM90_U32x4_STSM_NENS4_9Copy_AtomIJS20_NS_6half_tEEEEvEEEvvEEEEvNT_6ParamsE)
        .other          _ZN7cutlass13device_kernelINS_4gemm6kernel13GemmUniversalIN4cute5tupleIJiiiiEEENS1_10collective13CollectiveMmaINS1_34MainloopSm90TmaGmmaWarpSpecializedILi4ENS5_IJNS4_1CILi2EEENSA_ILi1EEESC_EEENS1_35KernelTmaWarpSpecializedCooperativeEEENS5_IJNSA_ILi256EEENSA_ILi128EEENSA_ILi64EEEEEENS_10bfloat16_tENS5_IJlSC_lEEESK_SL_NS4_8TiledMMAINS4_8MMA_AtomIJNS4_4SM904GMMA28MMA_64x128x16_F32BF16BF16_SSILNSP_5MajorE0ELSR_0ELNSP_7ScaleInE1ELSS_1EEEEEENS4_6LayoutISD_NS5_IJSC_NSA_ILi0EEESW_EEEEENS5_IJNS4_10UnderscoreESZ_SZ_EEEEENS4_13SM90_TMA_LOADENS4_14ComposedLayoutINS4_7SwizzleILi3ELi4ELi3EEENS4_18smem_ptr_flag_bitsILi16EEENSV_INS5_IJNSA_ILi8EEESI_EEENS5_IJSI_SC_EEEEEEEvNS4_8identityENS4_23SM90_TMA_LOAD_MULTICASTES1C_vS1D_EENS_8epilogue10collective18CollectiveEpilogueINS1G_22Sm90TmaWarpSpecializedILi4ELi2ELi16ELb1ELb0EEEJSJ_NS5_IJSH_NSA_ILi32EEEEEESK_SL_SK_SL_NS1G_6fusion15FusionCallbacksIS1K_NS1N_17LinCombPerRowBiasISK_fSK_SK_fLi8ELNS_15FloatRoundStyleE2EEESJ_S1M_JEEES12_NS13_INS14_ILi2ELi4ELi3EEES17_NSV_INS5_IJS18_S1L_EEENS5_IJS1L_SC_EEEEEEENS4_17SM75_U32x4_LDSM_NENS4_14SM90_TMA_STOREES1X_NS4_17SM90_U32x4_STSM_NENS4_9Copy_AtomIJS20_NS_6half_tEEEEvEEEvvEEEEvNT_6ParamsE,@"STO_CUDA_ENTRY STV_DEFAULT"
_ZN7cutlass13device_kernelINS_4gemm6kernel13GemmUniversalIN4cute5tupleIJiiiiEEENS1_10collective13CollectiveMmaINS1_34MainloopSm90TmaGmmaWarpSpecializedILi4ENS5_IJNS4_1CILi2EEENSA_ILi1EEESC_EEENS1_35KernelTmaWarpSpecializedCooperativeEEENS5_IJNSA_ILi256EEENSA_ILi128EEENSA_ILi64EEEEEENS_10bfloat16_tENS5_IJlSC_lEEESK_SL_NS4_8TiledMMAINS4_8MMA_AtomIJNS4_4SM904GMMA28MMA_64x128x16_F32BF16BF16_SSILNSP_5MajorE0ELSR_0ELNSP_7ScaleInE1ELSS_1EEEEEENS4_6LayoutISD_NS5_IJSC_NSA_ILi0EEESW_EEEEENS5_IJNS4_10UnderscoreESZ_SZ_EEEEENS4_13SM90_TMA_LOADENS4_14ComposedLayoutINS4_7SwizzleILi3ELi4ELi3EEENS4_18smem_ptr_flag_bitsILi16EEENSV_INS5_IJNSA_ILi8EEESI_EEENS5_IJSI_SC_EEEEEEEvNS4_8identityENS4_23SM90_TMA_LOAD_MULTICASTES1C_vS1D_EENS_8epilogue10collective18CollectiveEpilogueINS1G_22Sm90TmaWarpSpecializedILi4ELi2ELi16ELb1ELb0EEEJSJ_NS5_IJSH_NSA_ILi32EEEEEESK_SL_SK_SL_NS1G_6fusion15FusionCallbacksIS1K_NS1N_17LinCombPerRowBiasISK_fSK_SK_fLi8ELNS_15FloatRoundStyleE2EEESJ_S1M_JEEES12_NS13_INS14_ILi2ELi4ELi3EEES17_NSV_INS5_IJS18_S1L_EEENS5_IJS1L_SC_EEEEEEENS4_17SM75_U32x4_LDSM_NENS4_14SM90_TMA_STOREES1X_NS4_17SM90_U32x4_STSM_NENS4_9Copy_AtomIJS20_NS_6half_tEEEEvEEEvvEEEEvNT_6ParamsE:
[----:B------:R-:W1:Y:S01]  /*0000*/  LDC R1, c[0x0][0x28] ;  /* 0x00000a00ff017b82 */ /* 0x000e620000000800 */
[----:B------:R-:W2:Y:S07]  /*0010*/  S2R R18, SR_TID.X ;  /* 0x0000000000127919 */ /* 0x000eae0000002100 */
[----:B------:R-:W3:Y:S01]  /*0020*/  LDC.64 R4, c[0x0][0x588] ;  /* 0x00016200ff047b82 */ /* 0x000ee20000000a00 */
[----:B------:R-:W-:Y:S01]  /*0030*/  ELECT P0, URZ, PT ;  /* 0x00000000003f782f */ /* 0x000fe20003800000 */
[----:B------:R-:W-:Y:S01]  /*0040*/  BSSY B0, `(.L_x_0) ;  /* 0x0000016000007945 */ /* 0x000fe20003800000 */
[----:B--2---:R-:W-:-:S02]  /*0050*/  SHF.R.U32.HI R2, RZ, 0x5, R18 ;  /* 0x00000005ff027819 */ /* 0x004fc40000011612 */
[----:B------:R-:W-:-:S03]  /*0060*/  SHF.R.U32.HI R6, RZ, 0x7, R18 ;  /* 0x00000007ff067819 */ /* 0x000fc60000011612 */
[----:B------:R-:W2:Y:S04]  /*0070*/  SHFL.IDX PT, R0, R2, RZ, 0x1f ;  /* 0x00001fff02007589 */ /* 0x000ea800000e0000 */
[----:B------:R4:W1:Y:S01]  /*0080*/  SHFL.IDX PT, R10, R6, RZ, 0x1f ;  /* 0x00001fff060a7589 */ /* 0x00086200000e0000 */
[----:B--2---:R-:W-:Y:S02]  /*0090*/  ISETP.NE.OR P0, PT, R0, RZ, !P0 ;  /* 0x000000ff0000720c */ /* 0x004fe40004705670 */
[----:B------:R-:W-:-:S11]  /*00a0*/  SHF.R.S32.HI R3, RZ, 0x1f, R0 ;  /* 0x0000001fff037819 */ /* 0x000fd60000011400 */
[----:B-1-34-:R-:W-:Y:S05]  /*00b0*/  @P0 BRA `(.L_x_1) ;  /* 0x0000000000380947 */ /* 0x01afea0003800000 */
[----:B------:R-:W-:Y:S02]  /*00c0*/  ULDC.64 UR4, c[0x0][0x198] ;  /* 0x0000660000047ab9 */ /* 0x000fe40000000a00 */
[----:B------:R-:W-:Y:S02]  /*00d0*/  UIADD3 UR6, UP0, UR4, 0xf0, URZ ;  /* 0x000000f004067890 */ /* 0x000fe4000ff1e03f */
[----:B------:R-:W-:Y:S02]  /*00e0*/  UIADD3 UR8, UP1, UR4, 0x1f0, URZ ;  /* 0x000001f004087890 */ /* 0x000fe4000ff3e03f */
[----:B------:R-:W-:Y:S02]  /*00f0*/  UIADD3 UR10, UP2, UR4, 0x3f0, URZ ;  /* 0x000003f0040a7890 */ /* 0x000fe4000ff5e03f */
[----:B------:R-:W-:Y:S02]  /*0100*/  UIADD3 UR4, UP3, UR4, 0x4f0, URZ ;  /* 0x000004f004047890 */ /* 0x000fe4000ff7e03f */
[----:B------:R-:W-:-:S02]  /*0110*/  UIADD3.X UR7, URZ, UR5, URZ, UP0, !UPT ;  /* 0x000000053f077290 */ /* 0x000fc400087fe43f */
[----:B------:R-:W-:Y:S02]  /*0120*/  UIADD3.X UR9, URZ, UR5, URZ, UP1, !UPT ;  /* 0x000000053f097290 */ /* 0x000fe40008ffe43f */
[----:B------:R-:W-:Y:S02]  /*0130*/  UIADD3.X UR11, URZ, UR5, URZ, UP2, !UPT ;  /* 0x000000053f0b7290 */ /* 0x000fe400097fe43f */
[----:B------:R-:W-:-:S03]  /*0140*/  UIADD3.X UR5, URZ, UR5, URZ, UP3, !UPT ;  /* 0x000000053f057290 */ /* 0x000fc60009ffe43f */
[----:B------:R1:W-:Y:S02]  /*0150*/  UTMACCTL.PF [UR6] ;  /* 0x00000000060079b9 */ /* 0x0003e40008040000 */
[----:B------:R1:W-:Y:S02]  /*0160*/  UTMACCTL.PF [UR8] ;  /* 0x00000000080079b9 */ /* 0x0003e40008040000 */
[----:B------:R1:W-:Y:S02]  /*0170*/  UTMACCTL.PF [UR10] ;  /* 0x000000000a0079b9 */ /* 0x0003e40008040000 */
[----:B------:R1:W-:Y:S02]  /*0180*/  UTMACCTL.PF [UR4] ;  /* 0x00000000040079b9 */ /* 0x0003e40008040000 */
[----:B-1----:R-:W-:Y:S01]  /*0190*/  NOP ;  /* 0x0000000000007918 */ /* 0x002fe20000000000 */
.L_x_1:
[----:B------:R-:W-:Y:S05]  /*01a0*/  BSYNC B0 ;  /* 0x0000000000007941 */ /* 0x000fea0003800000 */
.L_x_0:
[----:B------:R-:W-:Y:S01]  /*01b0*/  ULDC.64 UR4, c[0x0][0x590] ;  /* 0x0001640000047ab9 */ /* 0x000fe20000000a00 */
[----:B------:R-:W-:Y:S01]  /*01c0*/  LEA.HI R3, R3, R0, RZ, 0x2 ;  /* 0x0000000003037211 */ /* 0x000fe200078f10ff */
[----:B------:R-:W-:Y:S01]  /*01d0*/  ULDC.64 UR52, c[0x0][0x208] ;  /* 0x0000820000347ab9 */ /* 0x000fe20000000a00 */
[----:B------:R-:W-:Y:S01]  /*01e0*/  ISETP.NE.U32.AND P1, PT, RZ, UR4, PT ;  /* 0x00000004ff007c0c */ /* 0x000fe2000bf25070 */
[----:B------:R-:W-:Y:S01]  /*01f0*/  IMAD.MOV.U32 R6, RZ, RZ, R4 ;  /* 0x000000ffff067224 */ /* 0x000fe200078e0004 */
[----:B------:R-:W-:Y:S01]  /*0200*/  LOP3.LUT R3, R3, 0xfffffffc, RZ, 0xc0, !PT ;  /* 0xfffffffc03037812 */ /* 0x000fe200078ec0ff */
[----:B------:R-:W-:Y:S01]  /*0210*/  IMAD.MOV.U32 R7, RZ, RZ, R5 ;  /* 0x000000ffff077224 */ /* 0x000fe200078e0005 */
[----:B------:R-:W-:Y:S02]  /*0220*/  ISETP.NE.AND.EX P2, PT, RZ, UR5, PT, P1 ;  /* 0x00000005ff007c0c */ /* 0x000fe4000bf45310 */
[----:B------:R-:W-:Y:S01]  /*0230*/  PRMT R8, RZ, 0x7610, R8 ;  /* 0x00007610ff087816 */ /* 0x000fe20000000008 */
[----:B------:R-:W-:-:S10]  /*0240*/  IMAD.IADD R0, R0, 0x1, -R3 ;  /* 0x0000000100007824 */ /* 0x000fd400078e0a03 */
[----:B------:R-:W-:Y:S05]  /*0250*/  @P2 BRA `(.L_x_2) ;  /* 0x0000000000302947 */ /* 0x000fea0003800000 */
[----:B------:R-:W-:Y:S02]  /*0260*/  ULDC.64 UR6, c[0x0][0x588] ;  /* 0x0001620000067ab9 */ /* 0x000fe40000000a00 */
[----:B------:R-:W-:-:S04]  /*0270*/  ISETP.NE.U32.AND P0, PT, RZ, UR6, PT ;  /* 0x00000006ff007c0c */ /* 0x000fc8000bf05070 */
[----:B------:R-:W-:-:S13]  /*0280*/  ISETP.NE.AND.EX P0, PT, RZ, UR7, PT, P0 ;  /* 0x00000007ff007c0c */ /* 0x000fda000bf05300 */
[----:B------:R-:W-:Y:S05]  /*0290*/  @!P0 BRA `(.L_x_3) ;  /* 0x0000000000108947 */ /* 0x000fea0003800000 */
[----:B------:R-:W2:Y:S01]  /*02a0*/  LDG.E R3, desc[UR52][R6.64] ;  /* 0x0000003406037981 */ /* 0x000ea2000c1e1900 */
[----:B------:R-:W-:Y:S02]  /*02b0*/  MOV R8, 0x1 ;  /* 0x0000000100087802 */ /* 0x000fe40000000f00 */
[----:B--2---:R-:W-:Y:S01]  /*02c0*/  FSETP.NEU.AND P3, PT, R3, RZ, PT ;  /* 0x000000ff0300720b */ /* 0x004fe20003f6d000 */
[----:B------:R-:W-:-:S12]  /*02d0*/  BRA `(.L_x_2) ;  /* 0x0000000000107947 */ /* 0x000fd80003800000 */
.L_x_3:
[----:B------:R-:W-:Y:S01]  /*02e0*/  ULDC UR6, c[0x0][0x580] ;  /* 0x0001600000067ab9 */ /* 0x000fe20000000800 */
[----:B------:R-:W-:Y:S01]  /*02f0*/  IMAD.MOV.U32 R8, RZ, RZ, 0x1 ;  /* 0x00000001ff087424 */ /* 0x000fe200078e00ff */
[----:B------:R-:W-:Y:S02]  /*0300*/  FSETP.NEU.AND P3, PT, RZ, UR6, PT ;  /* 0x00000006ff007c0b */ /* 0x000fe4000bf6d000 */
[----:B------:R-:W-:-:S11]  /*0310*/  CS2R R6, SRZ ;  /* 0x0000000000067805 */ /* 0x000fd6000001ff00 */
.L_x_2:
[----:B------:R-:W-:Y:S01]  /*0320*/  ISETP.NE.U32.AND P0, PT, R6, RZ, PT ;  /* 0x000000ff0600720c */ /* 0x000fe20003f05070 */
[----:B------:R-:W-:Y:S01]  /*0330*/  IMAD.MOV.U32 R3, RZ, RZ, 0x1 ;  /* 0x00000001ff037424 */ /* 0x000fe200078e00ff */
[----:B------:R-:W-:Y:S02]  /*0340*/  ISETP.NE.AND.EX P1, PT, RZ, UR5, PT, P1 ;  /* 0x00000005ff007c0c */ /* 0x000fe4000bf25310 */
[----:B------:R-:W-:-:S13]  /*0350*/  ISETP.NE.AND.EX P0, PT, R7, RZ, PT, P0 ;  /* 0x000000ff0700720c */ /* 0x000fda0003f05300 */
[----:B------:R-:W-:Y:S05]  /*0360*/  @P0 BRA P1, `(.L_x_4) ;  /* 0x0000000000300947 */ /* 0x000fea0000800000 */
[----:B------:R-:W-:Y:S02]  /*0370*/  ISETP.NE.U32.AND P1, PT, RZ, UR4, PT ;  /* 0x00000004ff007c0c */ /* 0x000fe4000bf25070 */
[----:B------:R-:W-:Y:S02]  /*0380*/  ISETP.NE.U32.AND P0, PT, R6, RZ, PT ;  /* 0x000000ff0600720c */ /* 0x000fe40003f05070 */
[----:B------:R-:W-:Y:S02]  /*0390*/  ISETP.NE.AND.EX P1, PT, RZ, UR5, PT, P1 ;  /* 0x00000005ff007c0c */ /* 0x000fe4000bf25310 */
[----:B------:R-:W-:Y:S02]  /*03a0*/  PRMT R3, R8, 0x9910, RZ ;  /* 0x0000991008037816 */ /* 0x000fe400000000ff */
[----:B------:R-:W-:Y:S02]  /*03b0*/  ISETP.NE.AND.EX P0, PT, R7, RZ, PT, P0 ;  /* 0x000000ff0700720c */ /* 0x000fe40003f05300 */
[----:B------:R-:W-:-:S02]  /*03c0*/  ISETP.NE.AND P4, PT, R3, RZ, PT ;  /* 0x000000ff0300720c */ /* 0x000fc40003f85270 */
[----:B------:R-:W-:Y:S02]  /*03d0*/  SEL R6, RZ, 0xffffffff, P3 ;  /* 0xffffffffff067807 */ /* 0x000fe40001800000 */
[----:B------:R-:W-:-:S04]  /*03e0*/  SEL R3, RZ, 0xffffffff, P0 ;  /* 0xffffffffff037807 */ /* 0x000fc80000000000 */
[----:B------:R-:W-:-:S04]  /*03f0*/  @P1 SEL R6, R3, R6, !P4 ;  /* 0x0000000603061207 */ /* 0x000fc80006000000 */
[----:B------:R-:W-:-:S04]  /*0400*/  LOP3.LUT R6, R6, 0x1, RZ, 0xc0, !PT ;  /* 0x0000000106067812 */ /* 0x000fc800078ec0ff */
[----:B------:R-:W-:-:S04]  /*0410*/  ISETP.NE.U32.AND P0, PT, R6, 0x1, PT ;  /* 0x000000010600780c */ /* 0x000fc80003f05070 */
[----:B------:R-:W-:-:S09]  /*0420*/  SEL R3, RZ, 0x1, !P0 ;  /* 0x00000001ff037807 */ /* 0x000fd20004000000 */
.L_x_4:
[----:B------:R-:W1:Y:S02]  /*0430*/  SHFL.IDX PT, R7, R2, RZ, 0x1f ;  /* 0x00001fff02077589 */ /* 0x000e6400000e0000 */
[----:B-1----:R-:W-:-:S13]  /*0440*/  ISETP.NE.AND P0, PT, R7, RZ, PT ;  /* 0x000000ff0700720c */ /* 0x002fda0003f05270 */
[----:B------:R-:W-:Y:S05]  /*0450*/  @P0 BRA `(.L_x_5) ;  /* 0x0000000000580947 */ /* 0x000fea0003800000 */
[----:B------:R-:W1:Y:S01]  /*0460*/  S2UR UR8, SR_CgaCtaId ;  /* 0x00000000000879c3 */ /* 0x000e620000008800 */
[----:B------:R-:W-:Y:S01]  /*0470*/  UMOV UR4, 0x400 ;  /* 0x0000040000047882 */ /* 0x000fe20000000000 */
[----:B------:R-:W-:Y:S01]  /*0480*/  UMOV UR5, 0x1 ;  /* 0x0000000100057882 */ /* 0x000fe20000000000 */
[----:B------:R-:W-:Y:S01]  /*0490*/  UMOV UR6, 0x4 ;  /* 0x0000000400067882 */ /* 0x000fe20000000000 */
[----:B------:R-:W-:Y:S01]  /*04a0*/  ELECT P0, URZ, PT ;  /* 0x00000000003f782f */ /* 0x000fe20003800000 */
[----:B------:R-:W-:-:S04]  /*04b0*/  UIADD3 UR6, -UR6, 0x100000, URZ ;  /* 0x0010000006067890 */ /* 0x000fc8000fffe13f */
[----:B------:R-:W-:Y:S02]  /*04c0*/  USHF.L.U32 UR7, UR6, 0xb, URZ ;  /* 0x0000000b06077899 */ /* 0x000fe4000800063f */
[----:B------:R-:W-:Y:S02]  /*04d0*/  USHF.L.U32 UR6, UR6, 0x1, URZ ;  /* 0x0000000106067899 */ /* 0x000fe4000800063f */
[----:B-1----:R-:W-:Y:S02]  /*04e0*/  ULEA UR8, UR8, UR4, 0x18 ;  /* 0x0000000408087291 */ /* 0x002fe4000f8ec03f */
[----:B------:R-:W-:-:S04]  /*04f0*/  UIADD3 UR4, -UR5, 0x100000, URZ ;  /* 0x0010000005047890 */ /* 0x000fc8000fffe13f */
[----:B------:R-:W-:Y:S02]  /*0500*/  USHF.L.U32 UR5, UR4, 0xb, URZ ;  /* 0x0000000b04057899 */ /* 0x000fe4000800063f */
[----:B------:R-:W-:Y:S01]  /*0510*/  USHF.L.U32 UR4, UR4, 0x1, URZ ;  /* 0x0000000104047899 */ /* 0x000fe2000800063f */
[----:B------:R-:W1:Y:S11]  /*0520*/  FENCE.VIEW.ASYNC.S ;  /* 0x00000000000073c6 */ /* 0x000e760000000000 */
[----:B-1----:R1:W2:Y:S01]  /*0530*/  SYNCS.EXCH.64 URZ, [UR8], UR4 ;  /* 0x00000004083f75b2 */ /* 0x0022a20008000100 */
[----:B------:R1:W3:Y:S01]  /*0540*/  SYNCS.EXCH.64 URZ, [UR8+0x20], UR6 ;  /* 0x00002006083f75b2 */ /* 0x0002e20008000100 */
[----:B------:R1:W4:Y:S01]  /*0550*/  SYNCS.EXCH.64 URZ, [UR8+0x8], UR4 ;  /* 0x00000804083f75b2 */ /* 0x0003220008000100 */
[----:B------:R1:W1:Y:S01]  /*0560*/  SYNCS.EXCH.64 URZ, [UR8+0x28], UR6 ;  /* 0x00002806083f75b2 */ /* 0x0002620008000100 */
[----:B------:R1:W1:Y:S01]  /*0570*/  SYNCS.EXCH.64 URZ, [UR8+0x10], UR4 ;  /* 0x00001004083f75b2 */ /* 0x0002620008000100 */
[----:B------:R1:W1:Y:S01]  /*0580*/  SYNCS.EXCH.64 URZ, [UR8+0x30], UR6 ;  /* 0x00003006083f75b2 */ /* 0x0002620008000100 */
[----:B------:R1:W1:Y:S01]  /*0590*/  SYNCS.EXCH.64 URZ, [UR8+0x18], UR4 ;  /* 0x00001804083f75b2 */ /* 0x0002620008000100 */
[----:B------:R1:W1:Y:S01]  /*05a0*/  SYNCS.EXCH.64 URZ, [UR8+0x38], UR6 ;  /* 0x00003806083f75b2 */ /* 0x0002620008000100 */
[----:B------:R-:W-:Y:S01]  /*05b0*/  NOP ;  /* 0x0000000000007918 */ /* 0x000fe20000000000 */
.L_x_5:
[----:B------:R-:W5:Y:S01]  /*05c0*/  SHFL.IDX PT, R6, R2, RZ, 0x1f ;  /* 0x00001fff02067589 */ /* 0x000f6200000e0000 */
[----:B------:R-:W-:Y:S01]  /*05d0*/  NOP ;  /* 0x0000000000007918 */ /* 0x000fe20000000000 */
[----:B-----5:R-:W-:-:S13]  /*05e0*/  ISETP.NE.AND P0, PT, R6, RZ, PT ;  /* 0x000000ff0600720c */ /* 0x020fda0003f05270 */
[----:B------:R-:W-:Y:S05]  /*05f0*/  @P0 BRA `(.L_x_6) ;  /* 0x0000000000580947 */ /* 0x000fea0003800000 */
[----:B-1----:R-:W1:Y:S01]  /*0600*/  S2UR UR5, SR_CgaCtaId ;  /* 0x00000000000579c3 */ /* 0x002e620000008800 */
[----:B------:R-:W-:Y:S01]  /*0610*/  UMOV UR4, 0x400 ;  /* 0x0000040000047882 */ /* 0x000fe20000000000 */
[----:B------:R-:W-:Y:S01]  /*0620*/  UMOV UR6, 0x20 ;  /* 0x0000002000067882 */ /* 0x000fe20000000000 */
[----:B------:R-:W-:Y:S01]  /*0630*/  UMOV UR7, 0x100 ;  /* 0x0000010000077882 */ /* 0x000fe20000000000 */
[----:B------:R-:W-:Y:S01]  /*0640*/  ELECT P0, URZ, PT ;  /* 0x00000000003f782f */ /* 0x000fe20003800000 */
[----:B-1----:R-:W-:Y:S02]  /*0650*/  ULEA UR8, UR5, UR4, 0x18 ;  /* 0x0000000405087291 */ /* 0x002fe4000f8ec03f */
[----:B------:R-:W-:-:S04]  /*0660*/  UIADD3 UR4, -UR6, 0x100000, URZ ;  /* 0x0010000006047890 */ /* 0x000fc8000fffe13f */
[----:B------:R-:W-:Y:S02]  /*0670*/  USHF.L.U32 UR5, UR4, 0xb, URZ ;  /* 0x0000000b04057899 */ /* 0x000fe4000800063f */
[----:B------:R-:W-:Y:S02]  /*0680*/  USHF.L.U32 UR4, UR4, 0x1, URZ ;  /* 0x0000000104047899 */ /* 0x000fe4000800063f */
[----:B------:R-:W-:-:S04]  /*0690*/  UIADD3 UR6, -UR7, 0x100000, URZ ;  /* 0x0010000007067890 */ /* 0x000fc8000fffe13f */
[----:B------:R-:W-:Y:S02]  /*06a0*/  USHF.L.U32 UR7, UR6, 0xb, URZ ;  /* 0x0000000b06077899 */ /* 0x000fe4000800063f */
[----:B------:R-:W-:Y:S01]  /*06b0*/  USHF.L.U32 UR6, UR6, 0x1, URZ ;  /* 0x0000000106067899 */ /* 0x000fe2000800063f */
[----:B------:R-:W1:Y:S03]  /*06c0*/  FENCE.VIEW.ASYNC.S ;  /* 0x00000000000073c6 */ /* 0x000e660000000000 */
[----:B-1----:R1:W1:Y:S08]  /*06d0*/  SYNCS.EXCH.64 URZ, [UR8+0x40], UR4 ;  /* 0x00004004083f75b2 */ /* 0x0022700008000100 */
[----:B------:R1:W1:Y:S01]  /*06e0*/  SYNCS.EXCH.64 URZ, [UR8+0x60], UR6 ;  /* 0x00006006083f75b2 */ /* 0x0002620008000100 */
[----:B------:R1:W1:Y:S01]  /*06f0*/  SYNCS.EXCH.64 URZ, [UR8+0x48], UR4 ;  /* 0x00004804083f75b2 */ /* 0x0002620008000100 */
[----:B------:R1:W1:Y:S01]  /*0700*/  SYNCS.EXCH.64 URZ, [UR8+0x68], UR6 ;  /* 0x00006806083f75b2 */ /* 0x0002620008000100 */
[----:B------:R1:W1:Y:S01]  /*0710*/  SYNCS.EXCH.64 URZ, [UR8+0x50], UR4 ;  /* 0x00005004083f75b2 */ /* 0x0002620008000100 */
[----:B------:R1:W1:Y:S01]  /*0720*/  SYNCS.EXCH.64 URZ, [UR8+0x70], UR6 ;  /* 0x00007006083f75b2 */ /* 0x0002620008000100 */
[----:B------:R1:W1:Y:S01]  /*0730*/  SYNCS.EXCH.64 URZ, [UR8+0x58], UR4 ;  /* 0x00005804083f75b2 */ /* 0x0002620008000100 */
[----:B------:R1:W1:Y:S01]  /*0740*/  SYNCS.EXCH.64 URZ, [UR8+0x78], UR6 ;  /* 0x00007806083f75b2 */ /* 0x0002620008000100 */
[----:B------:R-:W-:Y:S01]  /*0750*/  NOP ;  /* 0x0000000000007918 */ /* 0x000fe20000000000 */
.L_x_6:
[----:B------:R-:W-:Y:S01]  /*0760*/  SHF.R.S32.HI R9, RZ, 0x1f, R18 ;  /* 0x0000001fff097819 */ /* 0x000fe20000011412 */
[----:B------:R-:W5:Y:S01]  /*0770*/  SHFL.IDX PT, R2, R2, RZ, 0x1f ;  /* 0x00001fff02027589 */ /* 0x000f6200000e0000 */
[----:B-1----:R-:W1:Y:S01]  /*0780*/  S2UR UR8, SR_CTAID.X ;  /* 0x00000000000879c3 */ /* 0x002e620000002500 */
[----:B------:R-:W-:Y:S02]  /*0790*/  ELECT P0, URZ, PT ;  /* 0x00000000003f782f */ /* 0x000fe40003800000 */
[----:B------:R-:W-:Y:S01]  /*07a0*/  LEA.HI R9, R9, R18, RZ, 0x7 ;  /* 0x0000001209097211 */ /* 0x000fe200078f38ff */
[----:B------:R-:W2:Y:S01]  /*07b0*/  S2R R6, SR_CTAID.Y ;  /* 0x0000000000067919 */ /* 0x000ea20000002600 */
[----:B------:R-:W-:Y:S01]  /*07c0*/  SHF.R.S32.HI R12, RZ, 0x1f, R7 ;  /* 0x0000001fff0c7819 */ /* 0x000fe20000011407 */
[----:B------:R-:W-:Y:S01]  /*07d0*/  ULDC UR4, c[0x0][0x150] ;  /* 0x0000540000047ab9 */ /* 0x000fe20000000800 */
[----:B------:R-:W-:Y:S01]  /*07e0*/  LOP3.LUT R9, R9, 0xffffff80, RZ, 0xc0, !PT ;  /* 0xffffff8009097812 */ /* 0x000fe200078ec0ff */
[----:B------:R-:W-:Y:S01]  /*07f0*/  IMAD.MOV.U32 R152, RZ, RZ, 0x1 ;  /* 0x00000001ff987424 */ /* 0x000fe200078e00ff */
[----:B------:R-:W-:Y:S01]  /*0800*/  LEA.HI R12, R12, R7, RZ, 0x2 ;  /* 0x000000070c0c7211 */ /* 0x000fe200078f10ff */
[----:B------:R-:W-:Y:S01]  /*0810*/  NOP ;  /* 0x0000000000007918 */ /* 0x000fe20000000000 */
[----:B------:R-:W-:Y:S01]  /*0820*/  ISETP.NE.AND P4, PT, R0, RZ, PT ;  /* 0x000000ff0000720c */ /* 0x000fe20003f85270 */
[----:B------:R-:W-:Y:S01]  /*0830*/  IMAD.IADD R11, R18, 0x1, -R9 ;  /* 0x00000001120b7824 */ /* 0x000fe200078e0a09 */
[----:B------:R-:W-:Y:S01]  /*0840*/  LOP3.LUT R12, R12, 0x3ffffffc, RZ, 0xc0, !PT ;  /* 0x3ffffffc0c0c7812 */ /* 0x000fe200078ec0ff */
[----:B------:R-:W-:Y:S01]  /*0850*/  UMOV UR38, 0x1 ;  /* 0x0000000100267882 */ /* 0x000fe20000000000 */
[----:B------:R-:W-:-:S02]  /*0860*/  ISETP.NE.AND P5, PT, R10, RZ, PT ;  /* 0x000000ff0a00720c */ /* 0x000fc40003fa5270 */
[----:B------:R-:W-:Y:S02]  /*0870*/  SHF.R.S32.HI R8, RZ, 0x1f, R11 ;  /* 0x0000001fff087819 */ /* 0x000fe4000001140b */
[----:B------:R-:W-:Y:S02]  /*0880*/  IADD3 R12, R7, -R12, RZ ;  /* 0x8000000c070c7210 */ /* 0x000fe40007ffe0ff */
[----:B------:R-:W-:Y:S02]  /*0890*/  LEA.HI R8, R8, R11, RZ, 0x3 ;  /* 0x0000000b08087211 */ /* 0x000fe400078f18ff */
[----:B-----5:R-:W-:Y:S02]  /*08a0*/  ISETP.NE.OR P0, PT, R2, RZ, !P0 ;  /* 0x000000ff0200720c */ /* 0x020fe40004705670 */
[----:B-1----:R-:W-:Y:S02]  /*08b0*/  I2FP.F32.U32 R13, UR8 ;  /* 0x00000008000d7c45 */ /* 0x002fe40008201000 */
[----:B------:R-:W-:-:S02]  /*08c0*/  SHF.R.S32.HI R2, RZ, 0x3, R8 ;  /* 0x00000003ff027819 */ /* 0x000fc40000011408 */
[----:B------:R-:W-:Y:S01]  /*08d0*/  SHF.R.S32.HI R9, RZ, 0x1f, R8 ;  /* 0x0000001fff097819 */ /* 0x000fe20000011408 */
[----:B------:R-:W-:Y:S01]  /*08e0*/  FMUL R13, R13, UR4 ;  /* 0x000000040d0d7c20 */ /* 0x000fe20008400000 */
[----:B------:R-:W1:Y:S01]  /*08f0*/  LDC R8, c[0x0][0x144] ;  /* 0x00005100ff087b82 */ /* 0x000e620000000800 */
[----:B------:R-:W-:Y:S01]  /*0900*/  ULDC UR4, c[0x0][0x154] ;  /* 0x0000550000047ab9 */ /* 0x000fe20000000800 */
[----:B------:R-:W-:Y:S02]  /*0910*/  LEA.HI R9, R9, R2, RZ, 0x2 ;  /* 0x0000000209097211 */ /* 0x000fe400078f10ff */
[----:B--2---:R-:W-:Y:S01]  /*0920*/  I2FP.F32.U32 R14, R6 ;  /* 0x00000006000e7245 */ /* 0x004fe20000201000 */
[----:B------:R-:W2:Y:S01]  /*0930*/  F2I.U32.TRUNC.NTZ R13, R13 ;  /* 0x0000000d000d7305 */ /* 0x000ea2000020f000 */
[----:B------:R-:W-:Y:S01]  /*0940*/  LOP3.LUT R9, R9, 0xfffffffc, RZ, 0xc0, !PT ;  /* 0xfffffffc09097812 */ /* 0x000fe200078ec0ff */
[----:B------:R-:W-:Y:S01]  /*0950*/  VOTEU.ALL UP0, P0 ;  /* 0x00000000003f7886 */ /* 0x000fe20000000000 */
[----:B------:R-:W-:Y:S01]  /*0960*/  VOTEU.ALL UP1, P0 ;  /* 0x00000000003f7886 */ /* 0x000fe20000020000 */
[----:B------:R-:W-:Y:S01]  /*0970*/  FMUL R14, R14, UR4 ;  /* 0x000000040e0e7c20 */ /* 0x000fe20008400000 */
[----:B------:R-:W-:Y:S01]  /*0980*/  UMOV UR4, 0x20 ;  /* 0x0000002000047882 */ /* 0x000fe20000000000 */
[----:B------:R-:W-:Y:S01]  /*0990*/  IMAD.IADD R9, R2, 0x1, -R9 ;  /* 0x0000000102097824 */ /* 0x000fe200078e0a09 */
[----:B------:R-:W5:Y:S01]  /*09a0*/  @!UP0 S2UR UR7, SR_CgaCtaId ;  /* 0x00000000000789c3 */ /* 0x000f620000008800 */
[----:B------:R-:W-:Y:S01]  /*09b0*/  @!UP0 UMOV UR6, 0x400 ;  /* 0x0000040000068882 */ /* 0x000fe20000000000 */
[----:B------:R-:W-:-:S04]  /*09c0*/  @!UP0 UIADD3 UR4, -UR4, 0x100000, URZ ;  /* 0x0010000004048890 */ /* 0x000fc8000fffe13f */
[----:B------:R-:W-:Y:S02]  /*09d0*/  @!UP0 USHF.L.U32 UR5, UR4, 0xb, URZ ;  /* 0x0000000b04058899 */ /* 0x000fe4000800063f */
[----:B------:R-:W-:Y:S01]  /*09e0*/  @!UP0 USHF.L.U32 UR4, UR4, 0x1, URZ ;  /* 0x0000000104048899 */ /* 0x000fe2000800063f */
[----:B------:R-:W-:Y:S01]  /*09f0*/  IMAD R12, R12, 0x4, R9 ;  /* 0x000000040c0c7824 */ /* 0x000fe200078e0209 */
[----:B------:R-:W3:Y:S03]  /*0a00*/  F2I.U32.TRUNC.NTZ R14, R14 ;  /* 0x0000000e000e7305 */ /* 0x000ee6000020f000 */
[C---:B------:R-:W-:Y:S01]  /*0a10*/  IMAD.SHL.U32 R153, R12.reuse, 0x4, RZ ;  /* 0x000000040c997824 */ /* 0x040fe200078e00ff */
[----:B------:R-:W-:Y:S01]  /*0a20*/  LEA.HI R2, R12, R12, RZ, 0x1 ;  /* 0x0000000c0c027211 */ /* 0x000fe200078f08ff */
[----:B--2---:R-:W-:Y:S01]  /*0a30*/  IMAD.MOV R15, RZ, RZ, -R13 ;  /* 0x000000ffff0f7224 */ /* 0x004fe200078e0a0d */
[----:B------:R-:W2:Y:S02]  /*0a40*/  LDC R9, c[0x0][0x148] ;  /* 0x00005200ff097b82 */ /* 0x000ea40000000800 */
[----:B------:R-:W-:Y:S01]  /*0a50*/  LOP3.LUT R13, R2, 0xfffffffe, RZ, 0xc0, !PT ;  /* 0xfffffffe020d7812 */ /* 0x000fe200078ec0ff */
[----:B-1----:R-:W-:Y:S01]  /*0a60*/  IMAD R8, R8, R15, UR8 ;  /* 0x0000000808087e24 */ /* 0x002fe2000f8e020f */
[----:B------:R-:W-:-:S02]  /*0a70*/  LOP3.LUT R153, R12, 0xc, R153, 0x78, !PT ;  /* 0x0000000c0c997812 */ /* 0x000fc400078e7899 */
[----:B------:R-:W-:Y:S02]  /*0a80*/  IADD3 R13, R12, -R13, RZ ;  /* 0x8000000d0c0d7210 */ /* 0x000fe40007ffe0ff */
[----:B------:R-:W1:Y:S01]  /*0a90*/  LDC R15, c[0x0][0x140] ;  /* 0x00005000ff0f7b82 */ /* 0x000e620000000800 */
[----:B---3--:R-:W-:Y:S01]  /*0aa0*/  IMAD.MOV R23, RZ, RZ, -R14 ;  /* 0x000000ffff177224 */ /* 0x008fe200078e0a0e */
[----:B------:R-:W-:Y:S02]  /*0ab0*/  ISETP.NE.AND P1, PT, R13, R8, PT ;  /* 0x000000080d00720c */ /* 0x000fe40003f25270 */
[----:B------:R-:W-:Y:S01]  /*0ac0*/  IADD3 R12, R10, -0x1, RZ ;  /* 0xffffffff0a0c7810 */ /* 0x000fe20007ffe0ff */
[----:B-----5:R-:W-:Y:S01]  /*0ad0*/  @!UP0 ULEA UR6, UR7, UR6, 0x18 ;  /* 0x0000000607068291 */ /* 0x020fe2000f8ec03f */
[----:B------:R-:W-:Y:S01]  /*0ae0*/  VOTEU.ALL UP0, P0 ;  /* 0x00000000003f7886 */ /* 0x000fe20000000000 */
[----:B------:R-:W-:-:S04]  /*0af0*/  LOP3.LUT P0, RZ, R11, 0x7, RZ, 0xc0, !PT ;  /* 0x000000070bff7812 */ /* 0x000fc8000780c0ff */
[----:B------:R-:W-:-:S04]  /*0b00*/  ISETP.LT.U32.AND P0, PT, R153, 0x2, !P0 ;  /* 0x000000029900780c */ /* 0x000fc80004701070 */
[----:B------:R-:W-:Y:S01]  /*0b10*/  @P1 LEA.HI R2, R153, R153, RZ, 0x1 ;  /* 0x0000009999021211 */ /* 0x000fe200078f08ff */
[----:B--2---:R-:W-:Y:S01]  /*0b20*/  IMAD R13, R9, R23, R6 ;  /* 0x00000017090d7224 */ /* 0x004fe200078e0206 */
[----:B------:R-:W-:Y:S01]  /*0b30*/  SEL R11, RZ, 0x1, !P0 ;  /* 0x00000001ff0b7807 */ /* 0x000fe20004000000 */
[----:B------:R-:W2:Y:S02]  /*0b40*/  FENCE.VIEW.ASYNC.S ;  /* 0x00000000000073c6 */ /* 0x000ea40000000000 */
[----:B--2---:R2:W3:Y:S01]  /*0b50*/  @!UP0 SYNCS.EXCH.64 URZ, [UR6+0x80], UR4 ;  /* 0x00008004063f85b2 */ /* 0x0044e20008000100 */
[----:B------:R-:W-:Y:S02]  /*0b60*/  @P1 SHF.R.S32.HI R2, RZ, 0x1, R2 ;  /* 0x00000001ff021819 */ /* 0x000fe40000011402 */
[----:B------:R-:W-:Y:S02]  /*0b70*/  ISETP.GE.U32.AND P0, PT, R12, 0x2, PT ;  /* 0x000000020c00780c */ /* 0x000fe40003f06070 */
[----:B------:R-:W-:-:S02]  /*0b80*/  @P1 ISETP.NE.AND P6, PT, R2, R13, PT ;  /* 0x0000000d0200120c */ /* 0x000fc40003fc5270 */
[----:B-1----:R-:W-:Y:S02]  /*0b90*/  ISETP.EQ.U32.AND P3, PT, R15, 0x1, PT ;  /* 0x000000010f00780c */ /* 0x002fe40003f62070 */
[----:B------:R-:W-:Y:S02]  /*0ba0*/  @P1 SEL R152, RZ, 0x1, P6 ;  /* 0x00000001ff981807 */ /* 0x000fe40003000000 */
[C---:B------:R-:W-:Y:S02]  /*0bb0*/  ISETP.EQ.OR P1, PT, R0.reuse, 0x3, !P4 ;  /* 0x000000030000780c */ /* 0x040fe40006722670 */
[----:B------:R-:W-:Y:S02]  /*0bc0*/  ISETP.EQ.AND P6, PT, R0, 0x2, !P5 ;  /* 0x000000020000780c */ /* 0x000fe40006fc2270 */
[----:B------:R-:W-:Y:S01]  /*0bd0*/  ISETP.EQ.AND P1, PT, R10, RZ, P1 ;  /* 0x000000ff0a00720c */ /* 0x000fe20000f22270 */
[----:B------:R2:W1:Y:S01]  /*0be0*/  @!UP1 SYNCS.EXCH.64 URZ, [UR6+0x88], UR4 ;  /* 0x00008804063f95b2 */ /* 0x0004620008000100 */
[----:B------:R-:W-:Y:S01]  /*0bf0*/  SEL R19, RZ, 0x1, !P6 ;  /* 0x00000001ff137807 */ /* 0x000fe20007000000 */
[----:B------:R-:W-:Y:S01]  /*0c00*/  NOP ;  /* 0x0000000000007918 */ /* 0x000fe20000000000 */
[----:B------:R-:W-:-:S02]  /*0c10*/  SEL R22, RZ, 0x1, !P1 ;  /* 0x00000001ff167807 */ /* 0x000fc40004800000 */
[----:B------:R-:W-:Y:S02]  /*0c20*/  LOP3.LUT R152, R152, R11, RZ, 0xc0, !PT ;  /* 0x0000000b98987212 */ /* 0x000fe400078ec0ff */
[----:B------:R-:W-:Y:S02]  /*0c30*/  SEL R19, R19, 0x2, P0 ;  /* 0x0000000213137807 */ /* 0x000fe40000000000 */
[----:B------:R-:W-:Y:S01]  /*0c40*/  SEL R22, R22, 0x2, P0 ;  /* 0x0000000216167807 */ /* 0x000fe20000000000 */
[----:B--23--:R-:W-:Y:S06]  /*0c50*/  @!P3 BRA `(.L_x_7) ;  /* 0x000000000008b947 */ /* 0x00cfec0003800000 */
[----:B-1--4-:R-:W-:Y:S01]  /*0c60*/  UCGABAR_ARV ;  /* 0x00000000000079c7 */ /* 0x012fe20008000000 */
[----:B------:R-:W-:Y:S05]  /*0c70*/  BRA `(.L_x_8) ;  /* 0x0000000000047947 */ /* 0x000fea0003800000 */
.L_x_7:
[----:B-1--4-:R-:W-:Y:S01]  /*0c80*/  NOP ;  /* 0x0000000000007918 */ /* 0x012fe20000000000 */
.L_x_8:
[----:B------:R-:W1:Y:S01]  /*0c90*/  LDC R2, c[0x0][0x904] ;  /* 0x00024100ff027b82 */ /* 0x000e620000000800 */
[----:B------:R-:W-:Y:S02]  /*0ca0*/  IMAD.U32 R10, RZ, RZ, UR8 ;  /* 0x00000008ff0a7e24 */ /* 0x000fe4000f8e00ff */
[----:B------:R-:W-:Y:S01]  /*0cb0*/  IMAD.MOV.U32 R11, RZ, RZ, RZ ;  /* 0x000000ffff0b7224 */ /* 0x000fe200078e00ff */
[----:B-1----:R-:W-:-:S04]  /*0cc0*/  ISETP.NE.AND P1, PT, R2, 0x1, PT ;  /* 0x000000010200780c */ /* 0x002fc80003f25270 */
[----:B------:R-:W-:-:S09]  /*0cd0*/  P2R R7, PR, RZ, 0x2 ;  /* 0x00000002ff077803 */ /* 0x000fd20000000000 */
[----:B------:R-:W1:Y:S01]  /*0ce0*/  @P1 LDC R17, c[0x0][0x10] ;  /* 0x00000400ff111b82 */ /* 0x000e620000000800 */
[----:B------:R-:W-:Y:S01]  /*0cf0*/  @P1 IMAD.MOV.U32 R7, RZ, RZ, RZ ;  /* 0x000000ffff071224 */ /* 0x000fe200078e00ff */
[----:B------:R-:W-:-:S06]  /*0d00*/  @P1 MOV R15, RZ ;  /* 0x000000ff000f1202 */ /* 0x000fcc0000000f00 */
[----:B------:R-:W2:Y:S01]  /*0d10*/  @!P1 LDC R13, c[0x0][0xc] ;  /* 0x00000300ff0d9b82 */ /* 0x000ea20000000800 */
[----:B------:R-:W-:Y:S01]  /*0d20*/  ULDC UR4, c[0x0][0xc] ;  /* 0x0000030000047ab9 */ /* 0x000fe20000000800 */
[----:B------:R-:W-:Y:S01]  /*0d30*/  ULDC UR5, c[0x0][0x10] ;  /* 0x0000040000057ab9 */ /* 0x000fe20000000800 */
[----:B------:R-:W-:Y:S01]  /*0d40*/  ULDC UR6, c[0x0][0x14] ;  /* 0x0000050000067ab9 */ /* 0x000fe20000000800 */
[----:B------:R-:W-:-:S04]  /*0d50*/  UIMAD.WIDE.U32 UR4, UR4, UR5, URZ ;  /* 0x00000005040472a5 */ /* 0x000fc8000f8e003f */
[----:B------:R-:W-:Y:S02]  /*0d60*/  UIMAD.WIDE.U32 UR40, UR4, UR6, URZ ;  /* 0x00000006042872a5 */ /* 0x000fe4000f8e003f */
[----:B------:R-:W-:-:S04]  /*0d70*/  UIMAD UR39, UR5, UR6, URZ ;  /* 0x00000006052772a4 */ /* 0x000fc8000f8e023f */
[----:B------:R-:W-:Y:S01]  /*0d80*/  UIADD3 UR39, UR41, UR39, URZ ;  /* 0x0000002729277290 */ /* 0x000fe2000fffe03f */
[----:B-1----:R-:W-:-:S04]  /*0d90*/  @P1 IMAD.WIDE.U32 R16, R17, UR8, R6 ;  /* 0x0000000811101c25 */ /* 0x002fc8000f8e0006 */
[----:B------:R-:W-:Y:S02]  /*0da0*/  @P1 IMAD.IADD R17, R17, 0x1, R15 ;  /* 0x0000000111111824 */ /* 0x000fe400078e020f */
[----:B--2---:R-:W-:-:S04]  /*0db0*/  @!P1 IMAD.WIDE.U32 R10, R6, R13, R10 ;  /* 0x0000000d060a9225 */ /* 0x004fc800078e000a */
[----:B------:R-:W-:Y:S02]  /*0dc0*/  @!P1 IMAD.MOV.U32 R16, RZ, RZ, R10 ;  /* 0x000000ffff109224 */ /* 0x000fe400078e000a */
[----:B------:R-:W-:Y:S01]  /*0dd0*/  @!P1 IMAD.MOV.U32 R17, RZ, RZ, R11 ;  /* 0x000000ffff119224 */ /* 0x000fe200078e000b */
[----:B------:R-:W-:Y:S06]  /*0de0*/  @!P3 BRA `(.L_x_9) ;  /* 0x00000000000cb947 */ /* 0x000fec0003800000 */
[----:B------:R-:W-:Y:S01]  /*0df0*/  UCGABAR_WAIT ;  /* 0x0000000000007dc7 */ /* 0x000fe20008000000 */
[----:B------:R-:W-:Y:S01]  /*0e00*/  CCTL.IVALL ;  /* 0x00000000ff00798f */ /* 0x000fe20002000000 */
[----:B------:R-:W-:Y:S05]  /*0e10*/  BRA `(.L_x_10) ;  /* 0x0000000000047947 */ /* 0x000fea0003800000 */
.L_x_9:
[----:B------:R-:W-:Y:S06]  /*0e20*/  BAR.SYNC.DEFER_BLOCKING 0x0 ;  /* 0x0000000000007b1d */ /* 0x000fec0000010000 */
.L_x_10:
[----:B------:R-:W1:Y:S01]  /*0e30*/  S2UR UR37, SR_CgaCtaId ;  /* 0x00000000002579c3 */ /* 0x000e620000008800 */
[----:B------:R-:W-:Y:S04]  /*0e40*/  BSSY B6, `(.L_x_11) ;  /* 0x00009bb000067945 */ /* 0x000fe80003800000 */
[----:B------:R-:W-:Y:S05]  /*0e50*/  @!P5 BRA `(.L_x_12) ;  /* 0x0000006c0098d947 */ /* 0x000fea0003800000 */
[----:B------:R-:W-:-:S13]  /*0e60*/  ISETP.GT.U32.AND P0, PT, R12, 0x1, PT ;  /* 0x000000010c00780c */ /* 0x000fda0003f04070 */
[----:B------:R-:W-:Y:S05]  /*0e70*/  @P0 BRA `(.L_x_13) ;  /* 0x0000009800dc0947 */ /* 0x000fea0003800000 */
[----:B------:R-:W-:Y:S01]  /*0e80*/  ULDC.64 UR4, c[0x0][0x8f8] ;  /* 0x00023e0000047ab9 */ /* 0x000fe20000000a00 */
[----:B------:R-:W-:Y:S01]  /*0e90*/  UMOV UR47, 0xffffffff ;  /* 0xffffffff002f7882 */ /* 0x000fe20000000000 */
[----:B------:R-:W-:Y:S01]  /*0ea0*/  ISETP.GE.U32.AND P0, PT, R16, UR4, PT ;  /* 0x0000000410007c0c */ /* 0x000fe2000bf06070 */
[----:B------:R-:W-:Y:S01]  /*0eb0*/  IMAD.MOV.U32 R155, RZ, RZ, -0x1 ;  /* 0xffffffffff9b7424 */ /* 0x000fe200078e00ff */
[----:B------:R-:W-:Y:S02]  /*0ec0*/  PRMT R154, RZ, 0x7610, R154 ;  /* 0x00007610ff9a7816 */ /* 0x000fe4000000009a */
[----:B------:R-:W-:Y:S02]  /*0ed0*/  ISETP.GE.U32.AND.EX P0, PT, R17, UR5, PT, P0 ;  /* 0x0000000511007c0c */ /* 0x000fe4000bf06100 */
[----:B------:R-:W-:Y:S02]  /*0ee0*/  MOV R156, 0xffffffff ;  /* 0xffffffff009c7802 */ /* 0x000fe40000000f00 */
[----:B------:R-:W-:-:S09]  /*0ef0*/  PRMT R0, RZ, 0x7610, R0 ;  /* 0x00007610ff007816 */ /* 0x000fd20000000000 */
[----:B------:R-:W-:Y:S05]  /*0f00*/  @P0 BRA `(.L_x_14) ;  /* 0x0000000400240947 */ /* 0x000fea0003800000 */
[----:B------:R-:W2:Y:S01]  /*0f10*/  LDC.64 R20, c[0x0][0x8d0] ;  /* 0x00023400ff147b82 */ /* 0x000ea20000000a00 */
[----:B------:R-:W-:Y:S02]  /*0f20*/  IMAD.MOV.U32 R4, RZ, RZ, R16 ;  /* 0x000000ffff047224 */ /* 0x000fe400078e0010 */
[----:B------:R-:W-:-:S05]  /*0f30*/  IMAD.MOV.U32 R5, RZ, RZ, R17 ;  /* 0x000000ffff057224 */ /* 0x000fca00078e0011 */
[----:B------:R-:W3:Y:S08]  /*0f40*/  LDC R0, c[0x0][0x8d8] ;  /* 0x00023600ff007b82 */ /* 0x000ef00000000800 */
[----:B------:R-:W4:Y:S01]  /*0f50*/  LDC.64 R24, c[0x0][0x8c8] ;  /* 0x00023200ff187b82 */ /* 0x000f220000000a00 */
[----:B--2---:R-:W-:-:S04]  /*0f60*/  ISETP.NE.U32.AND P0, PT, R20, RZ, PT ;  /* 0x000000ff1400720c */ /* 0x004fc80003f05070 */
[----:B------:R-:W-:-:S13]  /*0f70*/  ISETP.NE.AND.EX P0, PT, R21, RZ, PT, P0 ;  /* 0x000000ff1500720c */ /* 0x000fda0003f05300 */
[----:B---34-:R-:W-:Y:S05]  /*0f80*/  @!P0 BRA `(.L_x_15) ;  /* 0x0000000000288947 */ /* 0x018fea0003800000 */
[----:B------:R-:W2:Y:S02]  /*0f90*/  LDC R3, c[0x0][0x8dc] ;  /* 0x00023700ff037b82 */ /* 0x000ea40000000800 */
[----:B--2---:R-:W-:-:S04]  /*0fa0*/  IADD3 R3, P0, R16, R3, RZ ;  /* 0x0000000310037210 */ /* 0x004fc80007f1e0ff */
[----:B------:R-:W-:-:S05]  /*0fb0*/  IADD3.X R15, RZ, R17, RZ, P0, !PT ;  /* 0x00000011ff0f7210 */ /* 0x000fca00007fe4ff */
[----:B------:R-:W-:-:S04]  /*0fc0*/  IMAD.WIDE.U32 R4, R15, R20, RZ ;  /* 0x000000140f047225 */ /* 0x000fc800078e00ff */
[----:B------:R-:W-:-:S04]  /*0fd0*/  IMAD.WIDE.U32 R10, P0, R3, R21, R4 ;  /* 0x00000015030a7225 */ /* 0x000fc80007800004 */
[----:B------:R-:W-:-:S04]  /*0fe0*/  IMAD.WIDE.U32 R4, R3, R20, RZ ;  /* 0x0000001403047225 */ /* 0x000fc800078e00ff */
[----:B------:R-:W-:Y:S01]  /*0ff0*/  IMAD.X R13, RZ, RZ, RZ, P0 ;  /* 0x000000ffff0d7224 */ /* 0x000fe200000e06ff */
[----:B------:R-:W-:Y:S01]  /*1000*/  IADD3 RZ, P0, R5, R10, RZ ;  /* 0x0000000a05ff7210 */ /* 0x000fe20007f1e0ff */
[----:B------:R-:W-:-:S04]  /*1010*/  IMAD.MOV.U32 R12, RZ, RZ, R11 ;  /* 0x000000ffff0c7224 */ /* 0x000fc800078e000b */
[----:B------:R-:W-:-:S08]  /*1020*/  IMAD.WIDE.U32.X R4, R15, R21, R12, P0 ;  /* 0x000000150f047225 */ /* 0x000fd000000e040c */
.L_x_15:
[----:B------:R-:W2:Y:S01]  /*1030*/  LDC.64 R20, c[0x0][0x8e8] ;  /* 0x00023a00ff147b82 */ /* 0x000ea20000000a00 */
[-CC-:B------:R-:W-:Y:S01]  /*1040*/  SHF.R.U64 R27, R4, R0.reuse, R5.reuse ;  /* 0x00000000041b7219 */ /* 0x180fe20000001205 */
[----:B------:R-:W-:Y:S01]  /*1050*/  ULDC UR4, c[0x0][0x900] ;  /* 0x0002400000047ab9 */ /* 0x000fe20000000800 */
[----:B------:R-:W-:Y:S01]  /*1060*/  SHF.R.U32.HI R0, RZ, R0, R5 ;  /* 0x00000000ff007219 */ /* 0x000fe20000011605 */
[----:B------:R-:W-:Y:S01]  /*1070*/  IMAD R23, R9, R23, R6 ;  /* 0x0000001709177224 */ /* 0x000fe200078e0206 */
[----:B------:R-:W-:-:S03]  /*1080*/  IADD3 R3, P0, RZ, -R27, RZ ;  /* 0x8000001bff037210 */ /* 0x000fc60007f1e0ff */
[----:B------:R-:W3:Y:S02]  /*1090*/  LDC R10, c[0x0][0x8c0] ;  /* 0x00023000ff0a7b82 */ /* 0x000ee40000000800 */
[----:B------:R-:W-:-:S04]  /*10a0*/  IMAD.X R5, RZ, RZ, ~R0, P0 ;  /* 0x000000ffff057224 */ /* 0x000fc800000e0e00 */
[-C--:B------:R-:W-:Y:S02]  /*10b0*/  IMAD R0, R5, R24.reuse, RZ ;  /* 0x0000001805007224 */ /* 0x080fe400078e02ff */
[----:B------:R-:W4:Y:S01]  /*10c0*/  LDC R7, c[0x0][0x8b0] ;  /* 0x00022c00ff077b82 */ /* 0x000f220000000800 */
[----:B------:R-:W-:-:S04]  /*10d0*/  IMAD.WIDE.U32 R4, R3, R24, R16 ;  /* 0x0000001803047225 */ /* 0x000fc800078e0010 */
[----:B------:R-:W-:-:S03]  /*10e0*/  IMAD R3, R3, R25, R0 ;  /* 0x0000001903037224 */ /* 0x000fc600078e0200 */
[----:B------:R-:W1:Y:S01]  /*10f0*/  LDC R15, c[0x0][0x8a8] ;  /* 0x00022a00ff0f7b82 */ /* 0x000e620000000800 */
[----:B--2---:R-:W-:Y:S02]  /*1100*/  ISETP.NE.U32.AND P0, PT, R20, RZ, PT ;  /* 0x000000ff1400720c */ /* 0x004fe40003f05070 */
[----:B------:R-:W-:Y:S02]  /*1110*/  IADD3 R3, R5, R3, RZ ;  /* 0x0000000305037210 */ /* 0x000fe40007ffe0ff */
[----:B------:R-:W-:-:S03]  /*1120*/  ISETP.NE.AND.EX P0, PT, R21, RZ, PT, P0 ;  /* 0x000000ff1500720c */ /* 0x000fc60003f05300 */
[----:B------:R-:W2:Y:S01]  /*1130*/  LDC R12, c[0x0][0x8f0] ;  /* 0x00023c00ff0c7b82 */ /* 0x000ea20000000800 */
[-CC-:B---3--:R-:W-:Y:S02]  /*1140*/  SHF.R.U64 R13, R4, R10.reuse, R3.reuse ;  /* 0x0000000a040d7219 */ /* 0x188fe40000001203 */
[----:B------:R-:W-:-:S05]  /*1150*/  SHF.R.U32.HI R0, RZ, R10, R3 ;  /* 0x0000000aff007219 */ /* 0x000fca0000011603 */
[----:B------:R-:W3:Y:S01]  /*1160*/  LDC R14, c[0x0][0x8e0] ;  /* 0x00023800ff0e7b82 */ /* 0x000ee20000000800 */
[-CC-:B----4-:R-:W-:Y:S02]  /*1170*/  SHF.R.U64 R25, R13, R7.reuse, R0.reuse ;  /* 0x000000070d197219 */ /* 0x190fe40000001200 */
[----:B------:R-:W-:Y:S01]  /*1180*/  SHF.R.U32.HI R3, RZ, R7, R0 ;  /* 0x00000007ff037219 */ /* 0x000fe20000011600 */
[----:B------:R-:W-:-:S03]  /*1190*/  IMAD.MOV.U32 R0, RZ, RZ, -0x1 ;  /* 0xffffffffff007424 */ /* 0x000fc600078e00ff */
[--C-:B------:R-:W-:Y:S01]  /*11a0*/  SHF.R.U64 R26, R25, UR4, R3.reuse ;  /* 0x00000004191a7c19 */ /* 0x100fe20008001203 */
[----:B------:R-:W4:Y:S01]  /*11b0*/  LDC R24, c[0x0][0x8b8] ;  /* 0x00022e00ff187b82 */ /* 0x000f220000000800 */
[----:B------:R-:W-:Y:S02]  /*11c0*/  SHF.L.U32 R0, R0, UR4, RZ ;  /* 0x0000000400007c19 */ /* 0x000fe400080006ff */
[----:B------:R-:W-:Y:S01]  /*11d0*/  SHF.R.U32.HI R5, RZ, UR4, R3 ;  /* 0x00000004ff057c19 */ /* 0x000fe20008011603 */
[----:B------:R-:W-:Y:S01]  /*11e0*/  IMAD.MOV.U32 R4, RZ, RZ, R26 ;  /* 0x000000ffff047224 */ /* 0x000fe200078e001a */
[----:B------:R-:W-:Y:S01]  /*11f0*/  LOP3.LUT R0, RZ, R0, RZ, 0x33, !PT ;  /* 0x00000000ff007212 */ /* 0x000fe200078e33ff */
[----:B-1----:R-:W-:Y:S06]  /*1200*/  @!P0 BRA `(.L_x_16) ;  /* 0x0000000000288947 */ /* 0x002fec0003800000 */
[----:B------:R-:W1:Y:S02]  /*1210*/  LDC R3, c[0x0][0x8f4] ;  /* 0x00023d00ff037b82 */ /* 0x000e640000000800 */
[----:B-1----:R-:W-:-:S05]  /*1220*/  IADD3 R3, P0, R26, R3, RZ ;  /* 0x000000031a037210 */ /* 0x002fca0007f1e0ff */
[----:B------:R-:W-:-:S04]  /*1230*/  IMAD.X R9, RZ, RZ, R5, P0 ;  /* 0x000000ffff097224 */ /* 0x000fc800000e0605 */
[----:B------:R-:W-:-:S04]  /*1240*/  IMAD.WIDE.U32 R4, R9, R20, RZ ;  /* 0x0000001409047225 */ /* 0x000fc800078e00ff */
[----:B------:R-:W-:-:S04]  /*1250*/  IMAD.WIDE.U32 R6, P0, R3, R21, R4 ;  /* 0x0000001503067225 */ /* 0x000fc80007800004 */
[----:B------:R-:W-:Y:S01]  /*1260*/  IMAD.WIDE.U32 R4, R3, R20, RZ ;  /* 0x0000001403047225 */ /* 0x000fe200078e00ff */
[----:B------:R-:W-:-:S03]  /*1270*/  IADD3.X R11, RZ, RZ, RZ, P0, !PT ;  /* 0x000000ffff0b7210 */ /* 0x000fc600007fe4ff */
[----:B------:R-:W-:Y:S01]  /*1280*/  IMAD.MOV.U32 R10, RZ, RZ, R7 ;  /* 0x000000ffff0a7224 */ /* 0x000fe200078e0007 */
[----:B------:R-:W-:-:S05]  /*1290*/  IADD3 RZ, P0, R5, R6, RZ ;  /* 0x0000000605ff7210 */ /* 0x000fca0007f1e0ff */
[----:B------:R-:W-:-:S08]  /*12a0*/  IMAD.WIDE.U32.X R4, R9, R21, R10, P0 ;  /* 0x0000001509047225 */ /* 0x000fd000000e040a */
.L_x_16:
[----:B--2---:R-:W-:Y:S01]  /*12b0*/  SHF.R.U64 R3, R4, R12, R5 ;  /* 0x0000000c04037219 */ /* 0x004fe20000001205 */
[----:B------:R-:W-:Y:S01]  /*12c0*/  USHF.L.U32 UR4, UR38, UR4, URZ ;  /* 0x0000000426047299 */ /* 0x000fe2000800063f */
[----:B------:R-:W-:Y:S01]  /*12d0*/  LOP3.LUT R0, R25, R0, RZ, 0xc0, !PT ;  /* 0x0000000019007212 */ /* 0x000fe200078ec0ff */
[----:B------:R-:W-:Y:S01]  /*12e0*/  VIADD R4, R15, 0xffffffff ;  /* 0xffffffff0f047836 */ /* 0x000fe20000000000 */
[----:B------:R-:W-:Y:S01]  /*12f0*/  SEL R8, R8, R23, !P1 ;  /* 0x0000001708087207 */ /* 0x000fe20004800000 */
[----:B------:R-:W-:Y:S01]  /*1300*/  IMAD.MOV R5, RZ, RZ, -R3 ;  /* 0x000000ffff057224 */ /* 0x000fe200078e0a03 */
[----:B------:R-:W-:Y:S01]  /*1310*/  R2UR UR47, R27 ;  /* 0x000000001b2f72ca */ /* 0x000fe200000e0000 */
[----:B------:R-:W-:Y:S01]  /*1320*/  IMAD R3, R3, UR4, R0 ;  /* 0x0000000403037c24 */ /* 0x000fe2000f8e0200 */
[----:B------:R-:W-:Y:S01]  /*1330*/  LOP3.LUT R4, R13, R4, RZ, 0xc0, !PT ;  /* 0x000000040d047212 */ /* 0x000fe200078ec0ff */
[----:B---3--:R-:W-:Y:S02]  /*1340*/  IMAD R0, R5, R14, R26 ;  /* 0x0000000e05007224 */ /* 0x008fe400078e021a */
[----:B----4-:R-:W-:-:S02]  /*1350*/  IMAD R8, R3, R24, R8 ;  /* 0x0000001803087224 */ /* 0x010fc400078e0208 */
[----:B------:R-:W-:Y:S01]  /*1360*/  IMAD R3, R0, R15, R4 ;  /* 0x0000000f00037224 */ /* 0x000fe200078e0204 */
[----:B------:R-:W-:-:S04]  /*1370*/  MOV R0, 0x1 ;  /* 0x0000000100007802 */ /* 0x000fc80000000f00 */
[----:B------:R-:W-:Y:S02]  /*1380*/  SEL R155, R3, R8, !P1 ;  /* 0x00000008039b7207 */ /* 0x000fe40004800000 */
[----:B------:R-:W-:-:S07]  /*1390*/  SEL R156, R8, R3, !P1 ;  /* 0x00000003089c7207 */ /* 0x000fce0004800000 */
.L_x_14:
[----:B------:R-:W-:-:S08]  /*13a0*/  NOP ;  /* 0x0000000000007918 */ /* 0x000fd00000000000 */
[----:B------:R-:W2:Y:S02]  /*13b0*/  USETMAXREG.TRY_ALLOC.CTAPOOL UP0, 0xe8 ;  /* 0x000000e8000079c8 */ /* 0x000ea40008000600 */
[----:B--2---:R-:W-:-:S13]  /*13c0*/  PLOP3.LUT P0, PT, PT, PT, UP0, 0x80, 0x0 ;  /* 0x000000000000781c */ /* 0x004fda0003f0f008 */
[----:B------:R-:W-:Y:S05]  /*13d0*/  @!P0 BRA `(.L_x_14) ;  /* 0xfffffffc00f08947 */ /* 0x000fea000383ffff */
[----:B------:R-:W-:Y:S02]  /*13e0*/  ULDC.64 UR4, c[0x0][0x590] ;  /* 0x0001640000047ab9 */ /* 0x000fe40000000a00 */
[----:B------:R-:W-:Y:S02]  /*13f0*/  IMAD.U32 R20, RZ, RZ, UR4 ;  /* 0x00000004ff147e24 */ /* 0x000fe4000f8e00ff */
[----:B------:R-:W-:-:S03]  /*1400*/  IMAD.U32 R14, RZ, RZ, UR5 ;  /* 0x00000005ff0e7e24 */ /* 0x000fc6000f8e00ff */
[----:B------:R-:W-:-:S04]  /*1410*/  ISETP.NE.U32.AND P0, PT, R20, RZ, PT ;  /* 0x000000ff1400720c */ /* 0x000fc80003f05070 */
[----:B------:R-:W-:-:S13]  /*1420*/  ISETP.NE.AND.EX P0, PT, R14, RZ, PT, P0 ;  /* 0x000000ff0e00720c */ /* 0x000fda0003f05300 */
[----:B------:R-:W-:Y:S05]  /*1430*/  @P0 BRA `(.L_x_17) ;  /* 0x00000000002c0947 */ /* 0x000fea0003800000 */
[----:B------:R-:W-:Y:S02]  /*1440*/  ULDC.64 UR4, c[0x0][0x588] ;  /* 0x0001620000047ab9 */ /* 0x000fe40000000a00 */
[----:B------:R-:W-:-:S04]  /*1450*/  ISETP.NE.U32.AND P0, PT, RZ, UR4, PT ;  /* 0x00000004ff007c0c */ /* 0x000fc8000bf05070 */
[----:B------:R-:W-:-:S13]  /*1460*/  ISETP.NE.AND.EX P0, PT, RZ, UR5, PT, P0 ;  /* 0x00000005ff007c0c */ /* 0x000fda000bf05300 */
[----:B------:R-:W-:Y:S05]  /*1470*/  @!P0 BRA `(.L_x_18) ;  /* 0x0000000000108947 */ /* 0x000fea0003800000 */
[----:B------:R-:W2:Y:S02]  /*1480*/  LDC.64 R4, c[0x0][0x588] ;  /* 0x00016200ff047b82 */ /* 0x000ea40000000a00 */
[----:B--2---:R2:W5:Y:S01]  /*1490*/  LDG.E R157, desc[UR52][R4.64] ;  /* 0x00000034049d7981 */ /* 0x004562000c1e1900 */
[----:B------:R-:W-:Y:S01]  /*14a0*/  IMAD.MOV.U32 R154, RZ, RZ, 0x1 ;  /* 0x00000001ff9a7424 */ /* 0x000fe200078e00ff */
[----:B------:R-:W-:Y:S06]  /*14b0*/  BRA `(.L_x_17) ;  /* 0x00000000000c7947 */ /* 0x000fec0003800000 */
.L_x_18:
[----:B------:R-:W-:Y:S01]  /*14c0*/  ULDC UR4, c[0x0][0x580] ;  /* 0x0001600000047ab9 */ /* 0x000fe20000000800 */
[----:B------:R-:W-:Y:S01]  /*14d0*/  MOV R154, 0x1 ;  /* 0x00000001009a7802 */ /* 0x000fe20000000f00 */
[----:B------:R-:W-:-:S07]  /*14e0*/  IMAD.U32 R157, RZ, RZ, UR4 ;  /* 0x00000004ff9d7e24 */ /* 0x000fce000f8e00ff */
.L_x_17:
[----:B------:R-:W-:Y:S02]  /*14f0*/  ULDC.64 UR4, c[0x0][0x5b0] ;  /* 0x00016c0000047ab9 */ /* 0x000fe40000000a00 */
[----:B------:R-:W-:-:S04]  /*1500*/  ISETP.NE.U32.AND P0, PT, RZ, UR4, PT ;  /* 0x00000004ff007c0c */ /* 0x000fc8000bf05070 */
[----:B------:R-:W-:-:S13]  /*1510*/  ISETP.NE.AND.EX P0, PT, RZ, UR5, PT, P0 ;  /* 0x00000005ff007c0c */ /* 0x000fda000bf05300 */
[----:B------:R-:W-:Y:S05]  /*1520*/  @P0 BRA `(.L_x_19) ;  /* 0x0000000000240947 */ /* 0x000fea0003800000 */
[----:B------:R-:W-:Y:S02]  /*1530*/  ULDC.64 UR4, c[0x0][0x5a8] ;  /* 0x00016a0000047ab9 */ /* 0x000fe40000000a00 */
[----:B------:R-:W-:-:S04]  /*1540*/  ISETP.NE.U32.AND P0, PT, RZ, UR4, PT ;  /* 0x00000004ff007c0c */ /* 0x000fc8000bf05070 */
[----:B------:R-:W-:-:S13]  /*1550*/  ISETP.NE.AND.EX P0, PT, RZ, UR5, PT, P0 ;  /* 0x00000005ff007c0c */ /* 0x000fda000bf05300 */
[----:B------:R-:W-:Y:S05]  /*1560*/  @!P0 BRA `(.L_x_20) ;  /* 0x00000000000c8947 */ /* 0x000fea0003800000 */
[----:B------:R-:W3:Y:S02]  /*1570*/  LDC.64 R158, c[0x0][0x5a8] ;  /* 0x00016a00ff9e7b82 */ /* 0x000ee40000000a00 */
[----:B---3--:R3:W5:Y:S01]  /*1580*/  LDG.E R158, desc[UR52][R158.64] ;  /* 0x000000349e9e7981 */ /* 0x008762000c1e1900 */
[----:B------:R-:W-:Y:S05]  /*1590*/  BRA `(.L_x_19) ;  /* 0x0000000000087947 */ /* 0x000fea0003800000 */
.L_x_20:
[----:B------:R-:W-:Y:S02]  /*15a0*/  ULDC UR4, c[0x0][0x5a0] ;  /* 0x0001680000047ab9 */ /* 0x000fe40000000800 */
[----:B------:R-:W-:-:S07]  /*15b0*/  IMAD.U32 R158, RZ, RZ, UR4 ;  /* 0x00000004ff9e7e24 */ /* 0x000fce000f8e00ff */
.L_x_19:
[----:B------:R-:W-:Y:S01]  /*15c0*/  LOP3.LUT P1, RZ, R0, 0xff, RZ, 0xc0, !PT ;  /* 0x000000ff00ff7812 */ /* 0x000fe2000782c0ff */
[----:B------:R-:W-:Y:S01]  /*15d0*/  UMOV UR36, URZ ;  /* 0x0000003f00247c82 */ /* 0x000fe20008000000 */
[----:B------:R-:W-:-:S11]  /*15e0*/  PLOP3.LUT P0, PT, PT, PT, PT, 0x80, 0x0 ;  /* 0x000000000000781c */ /* 0x000fd60003f0f070 */
[----:B------:R-:W-:Y:S05]  /*15f0*/  @!P1 BRA `(.L_x_21) ;  /* 0x0000006400149947 */ /* 0x000fea0003800000 */
[----:B------:R-:W-:Y:S01]  /*1600*/  ULDC UR4, c[0x0][0x28c] ;  /* 0x0000a30000047ab9 */ /* 0x000fe20000000800 */
[----:B------:R-:W-:Y:S01]  /*1610*/  IMAD.MOV.U32 R162, RZ, RZ, 0x10 ;  /* 0x00000010ffa27424 */ /* 0x000fe200078e00ff */
[----:B------:R-:W-:Y:S01]  /*1620*/  UIADD3 UR4, UR4, 0x3f, URZ ;  /* 0x0000003f04047890 */ /* 0x000fe2000fffe03f */
[----:B------:R-:W-:Y:S01]  /*1630*/  LOP3.LUT P0, RZ, R18, 0x4, RZ, 0xc0, !PT ;  /* 0x0000000412ff7812 */ /* 0x000fe2000780c0ff */
[----:B-----5:R-:W-:Y:S01]  /*1640*/  IMAD.MOV.U32 R163, RZ, RZ, R157 ;  /* 0x000000ffffa37224 */ /* 0x020fe200078e009d */
[----:B------:R-:W-:Y:S01]  /*1650*/  LOP3.LUT R164, R22, 0x1, RZ, 0xfc, !PT ;  /* 0x0000000116a47812 */ /* 0x000fe200078efcff */
[----:B------:R-:W-:Y:S01]  /*1660*/  USHF.R.S32.HI UR5, URZ, 0x1f, UR4 ;  /* 0x0000001f3f057899 */ /* 0x000fe20008011404 */
[----:B------:R-:W-:Y:S01]  /*1670*/  LOP3.LUT R165, R19, 0x1, RZ, 0xfc, !PT ;  /* 0x0000000113a57812 */ /* 0x000fe200078efcff */
[----:B------:R-:W-:Y:S01]  /*1680*/  ULDC.64 UR54, c[0x0][0x198] ;  /* 0x0000660000367ab9 */ /* 0x000fe20000000a00 */
[C---:B---3--:R-:W-:Y:S01]  /*1690*/  PRMT R159, R154.reuse, 0x7610, R159 ;  /* 0x000076109a9f7816 */ /* 0x048fe2000000009f */
[----:B------:R-:W-:Y:S01]  /*16a0*/  ULEA.HI UR5, UR5, UR4, URZ, 0x6 ;  /* 0x0000000405057291 */ /* 0x000fe2000f8f303f */
[----:B------:R-:W-:Y:S01]  /*16b0*/  MOV R160, R157 ;  /* 0x0000009d00a07202 */ /* 0x000fe20000000f00 */
[----:B------:R-:W-:Y:S01]  /*16c0*/  UMOV UR42, URZ ;  /* 0x0000003f002a7c82 */ /* 0x000fe20008000000 */
[----:B------:R-:W-:Y:S01]  /*16d0*/  PRMT R161, R154, 0x7610, R161 ;  /* 0x000076109aa17816 */ /* 0x000fe200000000a1 */
[----:B------:R-:W-:Y:S01]  /*16e0*/  UMOV UR43, URZ ;  /* 0x0000003f002b7c82 */ /* 0x000fe20008000000 */
[----:B------:R-:W-:Y:S01]  /*16f0*/  SEL R162, R162, 0xfffffff0, !P0 ;  /* 0xfffffff0a2a27807 */ /* 0x000fe20004000000 */
[----:B------:R-:W-:Y:S01]  /*1700*/  USHF.R.S32.HI UR49, URZ, 0x6, UR5 ;  /* 0x000000063f317899 */ /* 0x000fe20008011405 */
[----:B------:R-:W-:Y:S01]  /*1710*/  UMOV UR48, URZ ;  /* 0x0000003f00307c82 */ /* 0x000fe20008000000 */
[----:B------:R-:W-:-:S10]  /*1720*/  UMOV UR36, URZ ;  /* 0x0000003f00247c82 */ /* 0x000fd40008000000 */
.L_x_140:
[----:B------:R-:W-:Y:S01]  /*1730*/  LOP3.LUT R0, R18, 0x80, RZ, 0xc0, !PT ;  /* 0x0000008012007812 */ /* 0x000fe200078ec0ff */
[----:B------:R-:W3:Y:S01]  /*1740*/  S2UR UR50, SR_CgaCtaId ;  /* 0x00000000003279c3 */ /* 0x000ee20000008800 */
[----:B------:R-:W-:Y:S02]  /*1750*/  UMOV UR51, 0x400 ;  /* 0x0000040000337882 */ /* 0x000fe40000000000 */
[----:B------:R-:W-:-:S06]  /*1760*/  SHF.R.U32.HI R0, RZ, 0x7, R0 ;  /* 0x00000007ff007819 */ /* 0x000fcc0000011600 */
[----:B------:R-:W4:Y:S01]  /*1770*/  SHFL.IDX PT, R0, R0, RZ, 0x1f ;  /* 0x00001fff00007589 */ /* 0x000f2200000e0000 */
[----:B---3--:R-:W-:Y:S01]  /*1780*/  ULEA UR51, UR50, UR51, 0x18 ;  /* 0x0000003332337291 */ /* 0x008fe2000f8ec03f */
[----:B----4-:R-:W-:-:S13]  /*1790*/  R2UR UR4, R0 ;  /* 0x00000000000472ca */ /* 0x010fda00000e0000 */
[----:B------:R-:W-:-:S04]  /*17a0*/  ULEA.HI UR5, UR4, UR4, URZ, 0x1 ;  /* 0x0000000404057291 */ /* 0x000fc8000f8f083f */
[----:B------:R-:W-:-:S04]  /*17b0*/  ULOP3.LUT UR5, UR5, 0x7fffe, URZ, 0xc0, !UPT ;  /* 0x0007fffe05057892 */ /* 0x000fc8000f8ec03f */
[----:B------:R-:W-:-:S03]  /*17c0*/  UIADD3 UR5, UR4, -UR5, URZ ;  /* 0x8000000504057290 */ /* 0x000fc6000fffe03f */
[----:B------:R-:W-:Y:S01]  /*17d0*/  ULDC UR4, c[0x0][0x28c] ;  /* 0x0000a30000047ab9 */ /* 0x000fe20000000800 */
[----:B------:R-:W-:Y:S01]  /*17e0*/  ULEA UR5, UR5, UR51, 0xd ;  /* 0x0000003305057291 */ /* 0x000fe2000f8e683f */
[----:B------:R-:W-:-:S03]  /*17f0*/  ISETP.LT.AND P0, PT, RZ, UR4, PT ;  /* 0x00000004ff007c0c */ /* 0x000fc6000bf01270 */
[----:B------:R-:W-:-:S04]  /*1800*/  UIADD3 UR5, UR5, 0x8400, URZ ;  /* 0x0000840005057890 */ /* 0x000fc8000fffe03f */
[----:B------:R-:W-:-:S04]  /*1810*/  USHF.R.U32.HI UR5, URZ, 0x4, UR5 ;  /* 0x000000043f057899 */ /* 0x000fc80008011605 */
[----:B------:R-:W-:-:S04]  /*1820*/  ULOP3.LUT UR5, UR5, 0x3fff, URZ, 0xc0, !UPT ;  /* 0x00003fff05057892 */ /* 0x000fc8000f8ec03f */
[----:B------:R-:W-:Y:S01]  /*1830*/  ULOP3.LUT UR44, UR5, 0x10000, URZ, 0xfc, !UPT ;  /* 0x00010000052c7892 */ /* 0x000fe2000f8efc3f */
[----:B------:R-:W-:Y:S11]  /*1840*/  @P0 BRA `(.L_x_22) ;  /* 0x0000000000400947 */ /* 0x000ff60003800000 */
[----:B------:R-:W-:Y:S01]  /*1850*/  MOV R0, 0x0 ;  /* 0x0000000000007802 */ /* 0x000fe20000000f00 */
[----:B------:R-:W-:Y:S01]  /*1860*/  ULDC.64 UR4, c[0x4][0x70] ;  /* 0x01001c0000047ab9 */ /* 0x000fe20000000a00 */
[----:B------:R-:W-:Y:S01]  /*1870*/  ULDC.64 UR6, c[0x4][0x8] ;  /* 0x0100020000067ab9 */ /* 0x000fe20000000a00 */
[----:B--2---:R-:W-:Y:S01]  /*1880*/  IMAD.U32 R4, RZ, RZ, UR4 ;  /* 0x00000004ff047e24 */ /* 0x004fe2000f8e00ff */
[----:B------:R2:W3:Y:S01]  /*1890*/  LDC.64 R14, c[0x4][R0] ;  /* 0x01000000000e7b82 */ /* 0x0004e20000000a00 */
[----:B------:R-:W-:Y:S01]  /*18a0*/  IMAD.U32 R5, RZ, RZ, UR5 ;  /* 0x00000005ff057e24 */ /* 0x000fe2000f8e00ff */
[----:B------:R-:W-:Y:S01]  /*18b0*/  ULDC.64 UR4, c[0x4][0x78] ;  /* 0x01001e0000047ab9 */ /* 0x000fe20000000a00 */
[----:B------:R-:W-:Y:S01]  /*18c0*/  IMAD.U32 R10, RZ, RZ, UR6 ;  /* 0x00000006ff0a7e24 */ /* 0x000fe2000f8e00ff */
[----:B------:R-:W-:Y:S01]  /*18d0*/  MOV R6, UR4 ;  /* 0x0000000400067c02 */ /* 0x000fe20008000f00 */
[----:B------:R-:W-:Y:S01]  /*18e0*/  IMAD.U32 R7, RZ, RZ, UR5 ;  /* 0x00000005ff077e24 */ /* 0x000fe2000f8e00ff */
[----:B------:R-:W-:Y:S01]  /*18f0*/  MOV R8, 0x1e1 ;  /* 0x000001e100087802 */ /* 0x000fe20000000f00 */
[----:B------:R-:W-:-:S02]  /*1900*/  IMAD.U32 R11, RZ, RZ, UR7 ;  /* 0x00000007ff0b7e24 */ /* 0x000fc4000f8e00ff */
[----:B------:R-:W-:Y:S02]  /*1910*/  IMAD.MOV.U32 R12, RZ, RZ, 0x1 ;  /* 0x00000001ff0c7424 */ /* 0x000fe400078e00ff */
[----:B--2---:R-:W-:-:S07]  /*1920*/  IMAD.MOV.U32 R13, RZ, RZ, RZ ;  /* 0x000000ffff0d7224 */ /* 0x004fce00078e00ff */
[----:B------:R-:W-:-:S07]  /*1930*/  LEPC R20, `(.L_x_22) ;  /* 0x000000001014794e */ /* 0x000fce0000000000 */
[----:B-1-3--:R-:W-:Y:S05]  /*1940*/  CALL.ABS.NOINC R14 ;  /* 0x000000000e007343 */ /* 0x00afea0003c00000 */
.L_x_22:
[----:B------:R-:W-:-:S13]  /*1950*/  ISETP.NE.AND P0, PT, R164, 0x3, PT ;  /* 0x00000003a400780c */ /* 0x000fda0003f05270 */
[----:B------:R-:W-:Y:S05]  /*1960*/  @!P0 BRA `(.L_x_23) ;  /* 0x0000000000048947 */ /* 0x000fea0003800000 */
[----:B-1----:R-:W-:Y:S01]  /*1970*/  BPT.TRAP 0x1 ;  /* 0x000000040000795c */ /* 0x002fe20000300000 */
.L_x_23:
[----:B------:R-:W-:Y:S01]  /*1980*/  IMAD.U32 R3, RZ, RZ, UR48 ;  /* 0x00000030ff037e24 */ /* 0x000fe2000f8e00ff */
[----:B------:R-:W-:-:S04]  /*1990*/  MOV R0, UR43 ;  /* 0x0000002b00007c02 */ /* 0x000fc80008000f00 */
[----:B------:R-:W-:Y:S02]  /*19a0*/  LEA R3, R3, UR51, 0x3 ;  /* 0x0000003303037c11 */ /* 0x000fe4000f8e18ff */
[----:B------:R-:W-:-:S04]  /*19b0*/  SHF.L.U32 R0, R0, 0x1f, RZ ;  /* 0x0000001f00007819 */ /* 0x000fc800000006ff */
[----:B------:R3:W4:Y:S01]  /*19c0*/  SYNCS.PHASECHK.TRANS64.TRYWAIT P1, [R3+URZ], R0 ;  /* 0x00000000030075a7 */ /* 0x000722000802017f */
[----:B------:R-:W-:Y:S05]  /*19d0*/  @!P0 BRA `(.L_x_24) ;  /* 0x0000000000048947 */ /* 0x000fea0003800000 */
[----:B-1----:R-:W-:Y:S01]  /*19e0*/  BPT.TRAP 0x1 ;  /* 0x000000040000795c */ /* 0x002fe20000300000 */
.L_x_24:
[----:B----4-:R-:W-:Y:S05]  /*19f0*/  @P1 BRA `(.L_x_25) ;  /* 0x0000000000081947 */ /* 0x010fea0003800000 */
[----:B------:R-:W4:Y:S02]  /*1a00*/  SYNCS.PHASECHK.TRANS64.TRYWAIT P1, [R3+URZ], R0 ;  /* 0x00000000030075a7 */ /* 0x000f24000802017f */
[----:B----4-:R-:W-:Y:S05]  /*1a10*/  @!P1 BRA `(.L_x_26) ;  /* 0x0000008c00fc9947 */ /* 0x010fea0003800000 */
.L_x_25:
[----:B------:R-:W-:-:S04]  /*1a20*/  UISETP.LT.AND UP0, UPT, UR49, 0x1, UPT ;  /* 0x000000013100788c */ /* 0x000fc8000bf01270 */
[----:B------:R-:W-:-:S04]  /*1a30*/  USEL UR4, UR49, 0x1, UP0 ;  /* 0x0000000131047887 */ /* 0x000fc80008000000 */
[----:B------:R-:W-:-:S06]  /*1a40*/  UIADD3 UR4, UR49, -UR4, URZ ;  /* 0x8000000431047290 */ /* 0x000fcc000fffe03f */
[----:B---34-:R-:W-:Y:S01]  /*1a50*/  IMAD.U32 R0, RZ, RZ, UR4 ;  /* 0x00000004ff007e24 */ /* 0x018fe2000f8e00ff */
[----:B------:R-:W-:Y:S05]  /*1a60*/  WARPSYNC.ALL ;  /* 0x0000000000007948 */ /* 0x000fea0003800000 */
[----:B------:R-:W-:Y:S01]  /*1a70*/  ISETP.GE.AND P1, PT, R0, 0x1, PT ;  /* 0x000000010000780c */ /* 0x000fe20003f26270 */
[----:B------:R-:W-:Y:S01]  /*1a80*/  UIADD3 UR4, UR51, 0x28400, URZ ;  /* 0x0002840033047890 */ /* 0x000fe2000fffe03f */
[----:B------:R-:W-:Y:S01]  /*1a90*/  WARPGROUP.ARRIVE ;  /* 0x00000000000079c5 */ /* 0x000fe20000000000 */
[----:B------:R-:W-:Y:S02]  /*1aa0*/  ULEA UR9, UR48, UR44, 0xb ;  /* 0x0000002c30097291 */ /* 0x000fe4000f8e583f */
[----:B------:R-:W-:Y:S01]  /*1ab0*/  USHF.R.U32.HI UR4, URZ, 0x4, UR4 ;  /* 0x000000043f047899 */ /* 0x000fe20008011604 */
[----:B------:R-:W-:Y:S01]  /*1ac0*/  UMOV UR5, 0x40000040 ;  /* 0x4000004000057882 */ /* 0x000fe20000000000 */
[----:B------:R-:W-:-:S02]  /*1ad0*/  UMOV UR7, 0x40000040 ;  /* 0x4000004000077882 */ /* 0x000fc40000000000 */
[----:B------:R-:W-:-:S04]  /*1ae0*/  ULOP3.LUT UR4, UR4, 0x3fff, URZ, 0xc0, !UPT ;  /* 0x00003fff04047892 */ /* 0x000fc8000f8ec03f */
[----:B------:R-:W-:-:S03]  /*1af0*/  ULOP3.LUT UR8, UR4, 0x10000, URZ, 0xfc, !UPT ;  /* 0x0001000004087892 */ /* 0x000fc6000f8efc3f */
[----:B------:R-:W-:Y:S01]  /*1b00*/  UMOV UR4, UR9 ;  /* 0x0000000900047c82 */ /* 0x000fe20008000000 */
[----:B------:R-:W-:-:S07]  /*1b10*/  ULEA UR10, UR48, UR8, 0xa ;  /* 0x00000008300a7291 */ /* 0x000fce000f8e503f */
[----:B------:R-:W-:Y:S02]  /*1b20*/  UMOV UR6, UR10 ;  /* 0x0000000a00067c82 */ /* 0x000fe40008000000 */
[----:B------:R-:W-:Y:S01]  /*1b30*/  HGMMA.64x128x16.F32.BF16 R88, gdesc[UR4], RZ, !UPT, gsb0 ;  /* 0x01e00000045879f0 */ /* 0x000fe2000c0018ff */
[----:B------:R-:W-:Y:S01]  /*1b40*/  UIADD3 UR4, UR9, 0x400, URZ ;  /* 0x0000040009047890 */ /* 0x000fe2000fffe03f */
[----:B------:R-:W-:Y:S01]  /*1b50*/  UMOV UR5, 0x40000040 ;  /* 0x4000004000057882 */ /* 0x000fe20000000000 */
[----:B------:R-:W-:Y:S02]  /*1b60*/  WARPGROUP.DEPBAR.LE gsb0, 0x0 ;  /* 0x00008000000079c5 */ /* 0x000fe40000010000 */
[----:B------:R-:W-:-:S07]  /*1b70*/  WARPGROUP.ARRIVE ;  /* 0x00000000000079c5 */ /* 0x000fce0000000000 */
[----:B------:R-:W-:Y:S01]  /*1b80*/  HGMMA.64x128x16.F32.BF16 R24, gdesc[UR4], RZ, !UPT, gsb0 ;  /* 0x01e00000041879f0 */ /* 0x000fe2000c0018ff */
[----:B------:R-:W-:Y:S02]  /*1b90*/  UIADD3 UR4, UR9, 0x2, URZ ;  /* 0x0000000209047890 */ /* 0x000fe4000fffe03f */
[----:B------:R-:W-:Y:S01]  /*1ba0*/  UIADD3 UR6, UR10, 0x2, URZ ;  /* 0x000000020a067890 */ /* 0x000fe2000fffe03f */
[----:B------:R-:W-:Y:S01]  /*1bb0*/  UMOV UR5, 0x40000040 ;  /* 0x4000004000057882 */ /* 0x000fe20000000000 */
[----:B------:R-:W-:Y:S01]  /*1bc0*/  UMOV UR7, 0x40000040 ;  /* 0x4000004000077882 */ /* 0x000fe20000000000 */
[----:B------:R-:W-:Y:S02]  /*1bd0*/  WARPGROUP.DEPBAR.LE gsb0, 0x0 ;  /* 0x00008000000079c5 */ /* 0x000fe40000010000 */
[----:B------:R-:W-:-:S06]  /*1be0*/  WARPGROUP.ARRIVE ;  /* 0x00000000000079c5 */ /* 0x000fcc0000000000 */
[----:B------:R-:W-:Y:S01]  /*1bf0*/  HGMMA.64x128x16.F32.BF16 R88, gdesc[UR4], R88, gsb0 ;  /* 0x01e00000045879f0 */ /* 0x000fe20008001858 */
[----:B------:R-:W-:Y:S01]  /*1c00*/  UIADD3 UR4, UR9, 0x402, URZ ;  /* 0x0000040209047890 */ /* 0x000fe2000fffe03f */
[----:B------:R-:W-:Y:S01]  /*1c10*/  UMOV UR5, 0x40000040 ;  /* 0x4000004000057882 */ /* 0x000fe20000000000 */
[----:B------:R-:W-:Y:S02]  /*1c20*/  WARPGROUP.DEPBAR.LE gsb0, 0x0 ;  /* 0x00008000000079c5 */ /* 0x000fe40000010000 */
[----:B------:R-:W-:-:S07]  /*1c30*/  WARPGROUP.ARRIVE ;  /* 0x00000000000079c5 */ /* 0x000fce0000000000 */
[----:B------:R-:W-:Y:S01]  /*1c40*/  HGMMA.64x128x16.F32.BF16 R24, gdesc[UR4], R24, gsb0 ;  /* 0x01e00000041879f0 */ /* 0x000fe20008001818 */
        /* <DEDUP_REMOVED lines=23> */
[----:B------:R-:W-:Y:S03]  /*1dc0*/  HGMMA.64x128x16.F32.BF16 R24, gdesc[UR4], R24, gsb0 ;  /* 0x01e00000041879f0 */ /* 0x000fe60008001818 */
[----:B------:R-:W-:Y:S02]  /*1dd0*/  WARPGROUP.DEPBAR.LE gsb0, 0x0 ;  /* 0x00008000000079c5 */ /* 0x000fe40000010000 */
[----:B------:R-:W-:Y:S05]  /*1de0*/  @!P1 BRA `(.L_x_27) ;  /* 0x0000000400609947 */ /* 0x000fea0003800000 */
[----:B------:R-:W-:Y:S02]  /*1df0*/  UIADD3 UR9, UR48, 0x1, URZ ;  /* 0x0000000130097890 */ /* 0x000fe4000fffe03f */
[----:B------:R-:W-:Y:S02]  /*1e00*/  IMAD.U32 R3, RZ, RZ, UR48 ;  /* 0x00000030ff037e24 */ /* 0x000fe4000f8e00ff */
[----:B------:R-:W-:-:S04]  /*1e10*/  UISETP.NE.AND UP0, UPT, UR9, 0x4, UPT ;  /* 0x000000040900788c */ /* 0x000fc8000bf05270 */
[----:B------:R-:W-:Y:S02]  /*1e20*/  USEL UR4, URZ, 0x1, UP0 ;  /* 0x000000013f047887 */ /* 0x000fe40008000000 */
[----:B------:R-:W-:Y:S02]  /*1e30*/  USEL UR9, UR9, URZ, UP0 ;  /* 0x0000003f09097287 */ /* 0x000fe40008000000 */
[----:B------:R-:W-:-:S06]  /*1e40*/  ULOP3.LUT UR4, UR43, UR4, URZ, 0x3c, !UPT ;  /* 0x000000042b047292 */ /* 0x000fcc000f8e3c3f */
[----:B------:R-:W-:-:S07]  /*1e50*/  IMAD.U32 R6, RZ, RZ, UR4 ;  /* 0x00000004ff067e24 */ /* 0x000fce000f8e00ff */
.L_x_34:
[----:B------:R-:W-:Y:S05]  /*1e60*/  @!P0 BRA `(.L_x_28) ;  /* 0x0000000000048947 */ /* 0x000fea0003800000 */
[----:B-1----:R-:W-:Y:S01]  /*1e70*/  BPT.TRAP 0x1 ;  /* 0x000000040000795c */ /* 0x002fe20000300000 */
.L_x_28:
[----:B------:R-:W-:Y:S01]  /*1e80*/  ULEA UR4, UR9, UR51, 0x3 ;  /* 0x0000003309047291 */ /* 0x000fe2000f8e183f */
[----:B--2---:R-:W-:-:S08]  /*1e90*/  SHF.L.U32 R4, R6, 0x1f, RZ ;  /* 0x0000001f06047819 */ /* 0x004fd000000006ff */
[----:B------:R2:W3:Y:S01]  /*1ea0*/  SYNCS.PHASECHK.TRANS64.TRYWAIT P1, [UR4], R4 ;  /* 0x00000004ff0075a7 */ /* 0x0004e20008020144 */
[----:B------:R-:W-:Y:S05]  /*1eb0*/  @!P0 BRA `(.L_x_29) ;  /* 0x0000000000048947 */ /* 0x000fea0003800000 */
[----:B-1----:R-:W-:Y:S01]  /*1ec0*/  BPT.TRAP 0x1 ;  /* 0x000000040000795c */ /* 0x002fe20000300000 */
.L_x_29:
[----:B---3--:R-:W-:Y:S05]  /*1ed0*/  @P1 BRA `(.L_x_30) ;  /* 0x0000000000081947 */ /* 0x008fea0003800000 */
[----:B------:R-:W3:Y:S02]  /*1ee0*/  SYNCS.PHASECHK.TRANS64.TRYWAIT P1, [UR4], R4 ;  /* 0x00000004ff0075a7 */ /* 0x000ee40008020144 */
[----:B---3--:R-:W-:Y:S05]  /*1ef0*/  @!P1 BRA `(.L_x_31) ;  /* 0x0000008800d89947 */ /* 0x008fea0003800000 */
.L_x_30:
[----:B------:R-:W-:Y:S01]  /*1f00*/  ULEA UR10, UR9, UR44, 0xb ;  /* 0x0000002c090a7291 */ /* 0x000fe2000f8e583f */
[----:B------:R-:W-:Y:S01]  /*1f10*/  WARPGROUP.ARRIVE ;  /* 0x00000000000079c5 */ /* 0x000fe20000000000 */
[----:B------:R-:W-:Y:S01]  /*1f20*/  ULEA UR11, UR9, UR8, 0xa ;  /* 0x00000008090b7291 */ /* 0x000fe2000f8e503f */
[----:B------:R-:W-:Y:S01]  /*1f30*/  UMOV UR5, 0x40000040 ;  /* 0x4000004000057882 */ /* 0x000fe20000000000 */
[----:B------:R-:W-:-:S03]  /*1f40*/  UMOV UR7, 0x40000040 ;  /* 0x4000004000077882 */ /* 0x000fc60000000000 */
[----:B------:R-:W-:Y:S02]  /*1f50*/  UMOV UR4, UR10 ;  /* 0x0000000a00047c82 */ /* 0x000fe40008000000 */
[----:B------:R-:W-:Y:S02]  /*1f60*/  UMOV UR6, UR11 ;  /* 0x0000000b00067c82 */ /* 0x000fe40008000000 */
        /* <DEDUP_REMOVED lines=44> */
[----:B-1----:R-:W-:Y:S01]  /*2230*/  BPT.TRAP 0x1 ;  /* 0x000000040000795c */ /* 0x002fe20000300000 */
.L_x_32:
[----:B------:R-:W-:-:S13]  /*2240*/  ISETP.NE.AND P1, PT, R152, RZ, PT ;  /* 0x000000ff9800720c */ /* 0x000fda0003f25270 */
[----:B--23--:R-:W-:-:S04]  /*2250*/  @P1 LEA R4, R3, UR51, 0x3 ;  /* 0x0000003303041c11 */ /* 0x00cfc8000f8e18ff */
[----:B------:R-:W-:-:S04]  /*2260*/  @P1 IADD3 R4, R4, 0x20, RZ ;  /* 0x0000002004041810 */ /* 0x000fc80007ffe0ff */
[----:B------:R-:W-:-:S04]  /*2270*/  @P1 PRMT R4, R153, 0x654, R4 ;  /* 0x0000065499041816 */ /* 0x000fc80000000004 */
[----:B------:R2:W-:Y:S01]  /*2280*/  @P1 SYNCS.ARRIVE.TRANS64.RED.A1T0 RZ, [R4+URZ], RZ ;  /* 0x000000ff04ff19a7 */ /* 0x0005e2000810043f */
[----:B------:R-:W-:-:S13]  /*2290*/  ISETP.GT.U32.AND P1, PT, R22, 0x1, PT ;  /* 0x000000011600780c */ /* 0x000fda0003f24070 */
[----:B--2---:R-:W-:Y:S05]  /*22a0*/  @P1 BRA `(.L_x_33) ;  /* 0x0000000000041947 */ /* 0x004fea0003800000 */
[----:B-1----:R-:W-:Y:S01]  /*22b0*/  BPT.TRAP 0x1 ;  /* 0x000000040000795c */ /* 0x002fe20000300000 */
.L_x_33:
[----:B------:R-:W-:Y:S01]  /*22c0*/  UIADD3 UR9, UR9, 0x1, URZ ;  /* 0x0000000109097890 */ /* 0x000fe2000fffe03f */
[C---:B------:R-:W-:Y:S01]  /*22d0*/  ISETP.GT.AND P2, PT, R0.reuse, 0x1, PT ;  /* 0x000000010000780c */ /* 0x040fe20003f44270 */
[----:B------:R-:W-:Y:S02]  /*22e0*/  VIADD R3, R3, 0x1 ;  /* 0x0000000103037836 */ /* 0x000fe40000000000 */
[----:B------:R-:W-:Y:S01]  /*22f0*/  UISETP.NE.AND UP0, UPT, UR9, 0x4, UPT ;  /* 0x000000040900788c */ /* 0x000fe2000bf05270 */
[----:B------:R-:W-:Y:S02]  /*2300*/  VIADD R0, R0, 0xffffffff ;  /* 0xffffffff00007836 */ /* 0x000fe40000000000 */
[C---:B------:R-:W-:Y:S01]  /*2310*/  ISETP.NE.AND P1, PT, R3.reuse, 0x4, PT ;  /* 0x000000040300780c */ /* 0x040fe20003f25270 */
[----:B------:R-:W-:Y:S02]  /*2320*/  USEL UR4, URZ, 0x1, UP0 ;  /* 0x000000013f047887 */ /* 0x000fe40008000000 */
[----:B------:R-:W-:Y:S01]  /*2330*/  USEL UR9, UR9, URZ, UP0 ;  /* 0x0000003f09097287 */ /* 0x000fe20008000000 */
[----:B------:R-:W-:-:S03]  /*2340*/  SEL R3, R3, RZ, P1 ;  /* 0x000000ff03037207 */ /* 0x000fc60000800000 */
[----:B------:R-:W-:Y:S01]  /*2350*/  LOP3.LUT R6, R6, UR4, RZ, 0x3c, !PT ;  /* 0x0000000406067c12 */ /* 0x000fe2000f8e3cff */
[----:B------:R-:W-:Y:S07]  /*2360*/  @P2 BRA `(.L_x_34) ;  /* 0xfffffff800bc2947 */ /* 0x000fee000383ffff */
.L_x_27:
[----:B------:R-:W3:Y:S02]  /*2370*/  LDC R0, c[0x0][0x28c] ;  /* 0x0000a300ff007b82 */ /* 0x000ee40000000800 */
[----:B---3--:R-:W-:-:S13]  /*2380*/  ISETP.GE.AND P1, PT, R0, 0x1, PT ;  /* 0x000000010000780c */ /* 0x008fda0003f26270 */
[----:B------:R-:W-:Y:S05]  /*2390*/  @!P1 BRA `(.L_x_35) ;  /* 0x0000000000449947 */ /* 0x000fea0003800000 */
[----:B------:R-:W-:Y:S05]  /*23a0*/  @!P0 BRA `(.L_x_36) ;  /* 0x0000000000048947 */ /* 0x000fea0003800000 */
[----:B-1----:R-:W-:Y:S01]  /*23b0*/  BPT.TRAP 0x1 ;  /* 0x000000040000795c */ /* 0x002fe20000300000 */
.L_x_36:
[----:B------:R-:W-:Y:S01]  /*23c0*/  ISETP.NE.AND P0, PT, R152, RZ, PT ;  /* 0x000000ff9800720c */ /* 0x000fe20003f05270 */
[----:B------:R-:W-:Y:S01]  /*23d0*/  UISETP.LT.AND UP1, UPT, UR49, 0x1, UPT ;  /* 0x000000013100788c */ /* 0x000fe2000bf21270 */
[----:B------:R-:W-:-:S11]  /*23e0*/  IMAD.U32 R3, RZ, RZ, UR51 ;  /* 0x00000033ff037e24 */ /* 0x000fd6000f8e00ff */
[----:B------:R-:W-:-:S05]  /*23f0*/  VOTEU.ANY UP0, P0 ;  /* 0x00000000003f7886 */ /* 0x000fca0000000100 */
[----:B------:R-:W-:-:S04]  /*2400*/  @UP0 USEL UR4, UR49, 0x1, UP1 ;  /* 0x0000000131040887 */ /* 0x000fc80008800000 */
[----:B------:R-:W-:-:S06]  /*2410*/  @UP0 UIADD3 UR4, UR48, UR49, -UR4 ;  /* 0x0000003130040290 */ /* 0x000fcc000fffe804 */
[----:B------:R-:W-:-:S05]  /*2420*/  IMAD.U32 R0, RZ, RZ, UR4 ;  /* 0x00000004ff007e24 */ /* 0x000fca000f8e00ff */
[----:B------:R-:W-:-:S04]  /*2430*/  @P0 SHF.L.U32 R0, R0, 0x3, RZ ;  /* 0x0000000300000819 */ /* 0x000fc800000006ff */
[----:B------:R-:W-:-:S04]  /*2440*/  @P0 LOP3.LUT R0, R0, 0x18, RZ, 0xc0, !PT ;  /* 0x0000001800000812 */ /* 0x000fc800078ec0ff */
[----:B------:R-:W-:-:S04]  /*2450*/  @P0 IADD3 R0, R3, 0x20, R0 ;  /* 0x0000002003000810 */ /* 0x000fc80007ffe000 */
[----:B------:R-:W-:-:S04]  /*2460*/  @P0 PRMT R0, R153, 0x654, R0 ;  /* 0x0000065499000816 */ /* 0x000fc80000000000 */
[----:B------:R3:W-:Y:S01]  /*2470*/  @P0 SYNCS.ARRIVE.TRANS64.RED.A1T0 RZ, [R0+URZ], RZ ;  /* 0x000000ff00ff09a7 */ /* 0x0007e2000810043f */
[----:B------:R-:W-:-:S13]  /*2480*/  ISETP.GT.U32.AND P0, PT, R22, 0x1, PT ;  /* 0x000000011600780c */ /* 0x000fda0003f04070 */
[----:B---3--:R-:W-:Y:S05]  /*2490*/  @P0 BRA `(.L_x_35) ;  /* 0x0000000000040947 */ /* 0x008fea0003800000 */
[----:B-1----:R-:W-:Y:S01]  /*24a0*/  BPT.TRAP 0x1 ;  /* 0x000000040000795c */ /* 0x002fe20000300000 */
.L_x_35:
[----:B------:R-:W-:Y:S01]  /*24b0*/  UIADD3 UR4, UR51, 0x200, URZ ;  /* 0x0000020033047890 */ /* 0x000fe2000fffe03f */
[----:B------:R-:W-:Y:S02]  /*24c0*/  R2UR UR46, R156 ;  /* 0x000000009c2e72ca */ /* 0x000fe400000e0000 */
[----:B------:R-:W-:Y:S01]  /*24d0*/  R2UR UR45, R155 ;  /* 0x000000009b2d72ca */ /* 0x000fe200000e0000 */
[----:B------:R-:W-:-:S06]  /*24e0*/  ULOP3.LUT UP0, URZ, UR4, 0x1bf, URZ, 0xc0, !UPT ;  /* 0x000001bf043f7892 */ /* 0x000fcc000f80c03f */
[----:B------:R-:W-:-:S04]  /*24f0*/  PLOP3.LUT P0, PT, PT, PT, UP0, 0x80, 0x0 ;  /* 0x000000000000781c */ /* 0x000fc80003f0f008 */
[----:B------:R-:W-:Y:S02]  /*2500*/  USHF.L.U32 UR46, UR46, 0x8, URZ ;  /* 0x000000082e2e7899 */ /* 0x000fe4000800063f */
[----:B------:R-:W-:-:S07]  /*2510*/  USHF.L.U32 UR45, UR45, 0x7, URZ ;  /* 0x000000072d2d7899 */ /* 0x000fce000800063f */
[----:B------:R-:W-:Y:S05]  /*2520*/  @!P0 BRA `(.L_x_37) ;  /* 0x00000000007c8947 */ /* 0x000fea0003800000 */
        /* <DEDUP_REMOVED lines=16> */
.L_x_38:
[----:B------:R1:W2:Y:S01]  /*2630*/  LDC.64 R14, c[0x4][R23] ;  /* 0x01000000170e7b82 */ /* 0x0002a20000000a00 */
[----:B------:R-:W-:Y:S01]  /*2640*/  ULDC.64 UR4, c[0x4][0x80] ;  /* 0x0100200000047ab9 */ /* 0x000fe20000000a00 */
[----:B------:R-:W-:Y:S01]  /*2650*/  ULDC.64 UR6, c[0x4][0x10] ;  /* 0x0100040000067ab9 */ /* 0x000fe20000000a00 */
[----:B------:R-:W-:Y:S01]  /*2660*/  IMAD.U32 R4, RZ, RZ, UR4 ;  /* 0x00000004ff047e24 */ /* 0x000fe2000f8e00ff */
[----:B------:R-:W-:Y:S01]  /*2670*/  MOV R5, UR5 ;  /* 0x0000000500057c02 */ /* 0x000fe20008000f00 */
[----:B------:R-:W-:Y:S01]  /*2680*/  ULDC.64 UR4, c[0x4][0x88] ;  /* 0x0100220000047ab9 */ /* 0x000fe20000000a00 */
[----:B------:R-:W-:Y:S01]  /*2690*/  IMAD.U32 R10, RZ, RZ, UR6 ;  /* 0x00000006ff0a7e24 */ /* 0x000fe2000f8e00ff */
[----:B------:R-:W-:Y:S01]  /*26a0*/  MOV R11, UR7 ;  /* 0x00000007000b7c02 */ /* 0x000fe20008000f00 */
[----:B------:R-:W-:Y:S02]  /*26b0*/  IMAD.U32 R6, RZ, RZ, UR4 ;  /* 0x00000004ff067e24 */ /* 0x000fe4000f8e00ff */
[----:B------:R-:W-:-:S02]  /*26c0*/  IMAD.U32 R7, RZ, RZ, UR5 ;  /* 0x00000005ff077e24 */ /* 0x000fc4000f8e00ff */
[----:B------:R-:W-:Y:S02]  /*26d0*/  IMAD.MOV.U32 R8, RZ, RZ, 0x70 ;  /* 0x00000070ff087424 */ /* 0x000fe400078e00ff */
[----:B------:R-:W-:Y:S02]  /*26e0*/  IMAD.MOV.U32 R12, RZ, RZ, 0x1 ;  /* 0x00000001ff0c7424 */ /* 0x000fe400078e00ff */
[----:B-1----:R-:W-:-:S07]  /*26f0*/  IMAD.MOV.U32 R13, RZ, RZ, RZ ;  /* 0x000000ffff0d7224 */ /* 0x002fce00078e00ff */
[----:B------:R-:W-:-:S07]  /*2700*/  LEPC R20, `(.L_x_37) ;  /* 0x000000001014794e */ /* 0x000fce0000000000 */
[----:B--2---:R-:W-:Y:S05]  /*2710*/  CALL.ABS.NOINC R14 ;  /* 0x000000000e007343 */ /* 0x004fea0003c00000 */
.L_x_37:
[----:B--2---:R-:W2:Y:S01]  /*2720*/  LDC R4, c[0x0][0x288] ;  /* 0x0000a200ff047b82 */ /* 0x004ea20000000800 */
[----:B------:R-:W-:Y:S01]  /*2730*/  ULDC.64 UR4, c[0x0][0x590] ;  /* 0x0001640000047ab9 */ /* 0x000fe20000000a00 */
[----:B------:R-:W-:Y:S01]  /*2740*/  SHF.R.U32.HI R0, RZ, 0x2, R18 ;  /* 0x00000002ff007819 */ /* 0x000fe20000011612 */
[----:B------:R-:W-:Y:S01]  /*2750*/  IMAD.U32 R14, RZ, RZ, UR5 ;  /* 0x00000005ff0e7e24 */ /* 0x000fe2000f8e00ff */
[----:B------:R-:W-:Y:S01]  /*2760*/  MOV R20, UR4 ;  /* 0x0000000400147c02 */ /* 0x000fe20008000f00 */
[----:B------:R-:W-:Y:S01]  /*2770*/  ULDC UR4, c[0x0][0x284] ;  /* 0x0000a10000047ab9 */ /* 0x000fe20000000800 */
[----:B------:R-:W-:Y:S02]  /*2780*/  LOP3.LUT R6, R18, 0xe0, RZ, 0xc0, !PT ;  /* 0x000000e012067812 */ /* 0x000fe400078ec0ff */
[----:B------:R-:W-:Y:S02]  /*2790*/  ISETP.NE.U32.AND P0, PT, R20, RZ, PT ;  /* 0x000000ff1400720c */ /* 0x000fe40003f05070 */
[----:B------:R-:W-:-:S02]  /*27a0*/  LOP3.LUT R3, R18, 0x3, RZ, 0xc0, !PT ;  /* 0x0000000312037812 */ /* 0x000fc400078ec0ff */
[----:B------:R-:W-:Y:S02]  /*27b0*/  ISETP.NE.AND.EX P0, PT, R14, RZ, PT, P0 ;  /* 0x000000ff0e00720c */ /* 0x000fe40003f05300 */
[----:B------:R-:W-:Y:S02]  /*27c0*/  LOP3.LUT R7, R0, 0x7, RZ, 0xc0, !PT ;  /* 0x0000000700077812 */ /* 0x000fe400078ec0ff */
[----:B------:R-:W-:Y:S01]  /*27d0*/  SHF.R.U32.HI R0, RZ, 0x1, R6 ;  /* 0x00000001ff007819 */ /* 0x000fe20000011606 */
[----:B--2---:R-:W-:-:S03]  /*27e0*/  IMAD R4, R3, -0x2, R4 ;  /* 0xfffffffe03047824 */ /* 0x004fc600078e0204 */
[----:B------:R-:W-:Y:S01]  /*27f0*/  IADD3 R3, -R0, UR4, -R7 ;  /* 0x0000000400037c10 */ /* 0x000fe2000fffe907 */
[----:B------:R-:W-:-:S04]  /*2800*/  IMAD R155, R155, -0x80, R4 ;  /* 0xffffff809b9b7824 */ /* 0x000fc800078e0204 */
[----:B------:R-:W-:Y:S01]  /*2810*/  IMAD R156, R156, -0x100, R3 ;  /* 0xffffff009c9c7824 */ /* 0x000fe200078e0203 */
[----:B------:R-:W-:Y:S06]  /*2820*/  @!P0 BRA `(.L_x_39) ;  /* 0x0000000000548947 */ /* 0x000fec0003800000 */
[----:B------:R-:W-:Y:S02]  /*2830*/  ULDC.64 UR4, c[0x0][0x588] ;  /* 0x0001620000047ab9 */ /* 0x000fe40000000a00 */
[----:B------:R-:W-:-:S04]  /*2840*/  ISETP.NE.U32.AND P1, PT, RZ, UR4, PT ;  /* 0x00000004ff007c0c */ /* 0x000fc8000bf25070 */
[----:B------:R-:W-:-:S13]  /*2850*/  ISETP.NE.AND.EX P1, PT, RZ, UR5, PT, P1 ;  /* 0x00000005ff007c0c */ /* 0x000fda000bf25310 */
[----:B------:R-:W-:Y:S05]  /*2860*/  @!P1 BRA `(.L_x_40) ;  /* 0x0000000000289947 */ /* 0x000fea0003800000 */
[----:B------:R-:W2:Y:S01]  /*2870*/  LDC.64 R4, c[0x0][0x588] ;  /* 0x00016200ff047b82 */ /* 0x000ea20000000a00 */
[----:B------:R-:W-:-:S04]  /*2880*/  IMAD R3, R20, UR47, RZ ;  /* 0x0000002f14037c24 */ /* 0x000fc8000f8e02ff */
[----:B--2---:R-:W-:-:S05]  /*2890*/  IMAD.WIDE R4, R3, 0x4, R4 ;  /* 0x0000000403047825 */ /* 0x004fca00078e0204 */
[----:B------:R-:W2:Y:S01]  /*28a0*/  LDG.E R157, desc[UR52][R4.64] ;  /* 0x00000034049d7981 */ /* 0x000ea2000c1e1900 */
[----:B------:R-:W-:Y:S01]  /*28b0*/  IMAD.MOV.U32 R154, RZ, RZ, 0x1 ;  /* 0x00000001ff9a7424 */ /* 0x000fe200078e00ff */
[----:B------:R-:W-:Y:S01]  /*28c0*/  MOV R161, 0x1 ;  /* 0x0000000100a17802 */ /* 0x000fe20000000f00 */
[----:B------:R-:W-:Y:S02]  /*28d0*/  IMAD.MOV.U32 R159, RZ, RZ, 0x1 ;  /* 0x00000001ff9f7424 */ /* 0x000fe400078e00ff */
[--C-:B--2---:R-:W-:Y:S02]  /*28e0*/  IMAD.MOV.U32 R160, RZ, RZ, R157.reuse ;  /* 0x000000ffffa07224 */ /* 0x104fe400078e009d */
[----:B------:R-:W-:Y:S01]  /*28f0*/  IMAD.MOV.U32 R163, RZ, RZ, R157 ;  /* 0x000000ffffa37224 */ /* 0x000fe200078e009d */
[----:B------:R-:W-:Y:S06]  /*2900*/  BRA `(.L_x_39) ;  /* 0x00000000001c7947 */ /* 0x000fec0003800000 */
.L_x_40:
[----:B------:R-:W-:Y:S01]  /*2910*/  ULDC UR4, c[0x0][0x580] ;  /* 0x0001600000047ab9 */ /* 0x000fe20000000800 */
[----:B------:R-:W-:Y:S01]  /*2920*/  IMAD.MOV.U32 R154, RZ, RZ, 0x1 ;  /* 0x00000001ff9a7424 */ /* 0x000fe200078e00ff */
[----:B------:R-:W-:Y:S01]  /*2930*/  MOV R159, 0x1 ;  /* 0x00000001009f7802 */ /* 0x000fe20000000f00 */
[----:B------:R-:W-:Y:S01]  /*2940*/  IMAD.MOV.U32 R161, RZ, RZ, 0x1 ;  /* 0x00000001ffa17424 */ /* 0x000fe200078e00ff */
[----:B------:R-:W-:Y:S01]  /*2950*/  MOV R163, UR4 ;  /* 0x0000000400a37c02 */ /* 0x000fe20008000f00 */
[----:B------:R-:W-:Y:S02]  /*2960*/  IMAD.U32 R157, RZ, RZ, UR4 ;  /* 0x00000004ff9d7e24 */ /* 0x000fe4000f8e00ff */
[----:B------:R-:W-:-:S07]  /*2970*/  IMAD.U32 R160, RZ, RZ, UR4 ;  /* 0x00000004ffa07e24 */ /* 0x000fce000f8e00ff */
.L_x_39:
[----:B------:R-:W2:Y:S02]  /*2980*/  LDC.64 R8, c[0x0][0x5b0] ;  /* 0x00016c00ff087b82 */ /* 0x000ea40000000a00 */
[----:B--2---:R-:W-:-:S04]  /*2990*/  ISETP.NE.U32.AND P1, PT, R8, RZ, PT ;  /* 0x000000ff0800720c */ /* 0x004fc80003f25070 */
[----:B------:R-:W-:-:S13]  /*29a0*/  ISETP.NE.AND.EX P1, PT, R9, RZ, PT, P1 ;  /* 0x000000ff0900720c */ /* 0x000fda0003f25310 */
[----:B------:R-:W-:Y:S05]  /*29b0*/  @!P1 BRA `(.L_x_41) ;  /* 0x00000000002c9947 */ /* 0x000fea0003800000 */
[----:B------:R-:W-:Y:S02]  /*29c0*/  ULDC.64 UR4, c[0x0][0x5a8] ;  /* 0x00016a0000047ab9 */ /* 0x000fe40000000a00 */
[----:B------:R-:W-:-:S04]  /*29d0*/  ISETP.NE.U32.AND P1, PT, RZ, UR4, PT ;  /* 0x00000004ff007c0c */ /* 0x000fc8000bf25070 */
[----:B------:R-:W-:-:S13]  /*29e0*/  ISETP.NE.AND.EX P1, PT, RZ, UR5, PT, P1 ;  /* 0x00000005ff007c0c */ /* 0x000fda000bf25310 */
[----:B------:R-:W-:Y:S05]  /*29f0*/  @!P1 BRA `(.L_x_42) ;  /* 0x0000000000149947 */ /* 0x000fea0003800000 */
[----:B------:R-:W2:Y:S01]  /*2a00*/  LDC.64 R4, c[0x0][0x5a8] ;  /* 0x00016a00ff047b82 */ /* 0x000ea20000000a00 */
[----:B------:R-:W-:-:S04]  /*2a10*/  IMAD R3, R8, UR47, RZ ;  /* 0x0000002f08037c24 */ /* 0x000fc8000f8e02ff */
[----:B--2---:R-:W-:-:S05]  /*2a20*/  IMAD.WIDE R4, R3, 0x4, R4 ;  /* 0x0000000403047825 */ /* 0x004fca00078e0204 */
[----:B------:R2:W5:Y:S01]  /*2a30*/  LDG.E R158, desc[UR52][R4.64] ;  /* 0x00000034049e7981 */ /* 0x000562000c1e1900 */
[----:B------:R-:W-:Y:S05]  /*2a40*/  BRA `(.L_x_41) ;  /* 0x0000000000087947 */ /* 0x000fea0003800000 */
.L_x_42:
[----:B------:R-:W-:Y:S02]  /*2a50*/  ULDC UR4, c[0x0][0x5a0] ;  /* 0x0001680000047ab9 */ /* 0x000fe40000000800 */
[----:B------:R-:W-:-:S07]  /*2a60*/  IMAD.U32 R158, RZ, RZ, UR4 ;  /* 0x00000004ff9e7e24 */ /* 0x000fce000f8e00ff */
.L_x_41:
[----:B------:R-:W3:Y:S01]  /*2a70*/  LDC.64 R10, c[0x0][0x5c0] ;  /* 0x00017000ff0a7b82 */ /* 0x000ee20000000a00 */
[----:B------:R-:W-:Y:S01]  /*2a80*/  ULDC.64 UR4, c[0x0][0x588] ;  /* 0x0001620000047ab9 */ /* 0x000fe20000000a00 */
[----:B------:R-:W-:Y:S01]  /*2a90*/  ISETP.EQ.U32.AND P3, PT, R20, RZ, PT ;  /* 0x000000ff1400720c */ /* 0x000fe20003f62070 */
[----:B--2---:R-:W-:Y:S01]  /*2aa0*/  IMAD.MOV.U32 R4, RZ, RZ, 0x1 ;  /* 0x00000001ff047424 */ /* 0x004fe200078e00ff */
[----:B------:R-:W-:Y:S01]  /*2ab0*/  ISETP.NE.U32.AND P1, PT, RZ, UR4, PT ;  /* 0x00000004ff007c0c */ /* 0x000fe2000bf25070 */
[----:B------:R-:W-:Y:S01]  /*2ac0*/  IMAD.MOV.U32 R3, RZ, RZ, 0x1 ;  /* 0x00000001ff037424 */ /* 0x000fe200078e00ff */
[----:B------:R-:W-:Y:S02]  /*2ad0*/  LOP3.LUT P4, RZ, R161, 0xff, RZ, 0xc0, !PT ;  /* 0x000000ffa1ff7812 */ /* 0x000fe4000788c0ff */
[----:B------:R-:W2:Y:S01]  /*2ae0*/  LDC R23, c[0x0][0x5c8] ;  /* 0x00017200ff177b82 */ /* 0x000ea20000000800 */
[----:B------:R-:W-:Y:S02]  /*2af0*/  ISETP.NE.AND.EX P1, PT, RZ, UR5, PT, P1 ;  /* 0x00000005ff007c0c */ /* 0x000fe4000bf25310 */
[----:B------:R-:W-:-:S02]  /*2b00*/  FSEL R0, R163, R160, !P4 ;  /* 0x000000a0a3007208 */ /* 0x000fc40006000000 */
[----:B------:R-:W-:Y:S02]  /*2b10*/  ISETP.EQ.OR.EX P3, PT, R14, RZ, !P1, P3 ;  /* 0x000000ff0e00720c */ /* 0x000fe40004f62730 */
[----:B------:R-:W-:Y:S02]  /*2b20*/  PLOP3.LUT P1, PT, P1, PT, PT, 0x8, 0x0 ;  /* 0x000000000000781c */ /* 0x000fe40000f2e170 */
[C---:B------:R-:W-:Y:S02]  /*2b30*/  FSEL R160, R157.reuse, R160, !P0 ;  /* 0x000000a09da07208 */ /* 0x040fe40004000000 */
[----:B------:R-:W-:Y:S02]  /*2b40*/  FSEL R0, R157, R0, !P0 ;  /* 0x000000009d007208 */ /* 0x000fe40004000000 */
[----:B---3--:R-:W-:-:S04]  /*2b50*/  ISETP.NE.U32.AND P2, PT, R10, RZ, PT ;  /* 0x000000ff0a00720c */ /* 0x008fc80003f45070 */
[----:B------:R-:W-:-:S04]  /*2b60*/  ISETP.NE.AND.EX P2, PT, R11, RZ, PT, P2 ;  /* 0x000000ff0b00720c */ /* 0x000fc80003f45320 */
[----:B--2---:R-:W-:Y:S01]  /*2b70*/  FSEL R23, R23, RZ, !P2 ;  /* 0x000000ff17177208 */ /* 0x004fe20005000000 */
[----:B------:R-:W-:Y:S08]  /*2b80*/  @!P3 BRA `(.L_x_43) ;  /* 0x000000000040b947 */ /* 0x000ff00003800000 */
[----:B------:R-:W-:Y:S04]  /*2b90*/  BSSY B0, `(.L_x_44) ;  /* 0x000000e000007945 */ /* 0x000fe80003800000 */
[----:B------:R-:W-:Y:S05]  /*2ba0*/  @!P0 BRA `(.L_x_45) ;  /* 0x0000000000248947 */ /* 0x000fea0003800000 */
[----:B------:R-:W-:Y:S02]  /*2bb0*/  LOP3.LUT P4, RZ, R159, 0xff, RZ, 0xc0, !PT ;  /* 0x000000ff9fff7812 */ /* 0x000fe4000788c0ff */
[----:B------:R-:W-:Y:S02]  /*2bc0*/  PLOP3.LUT P3, PT, P1, PT, PT, 0x80, 0x0 ;  /* 0x000000000000781c */ /* 0x000fe40000f6f070 */
[----:B------:R-:W-:-:S09]  /*2bd0*/  PRMT R161, RZ, 0x7610, R161 ;  /* 0x00007610ffa17816 */ /* 0x000fd200000000a1 */
[----:B------:R-:W-:Y:S05]  /*2be0*/  @!P4 BRA `(.L_x_46) ;  /* 0x000000000020c947 */ /* 0x000fea0003800000 */
[----:B------:R-:W-:Y:S01]  /*2bf0*/  FSETP.EQ.AND P3, PT, R157, RZ, PT ;  /* 0x000000ff9d00720b */ /* 0x000fe20003f62000 */
[----:B------:R-:W-:Y:S01]  /*2c00*/  IMAD.MOV.U32 R0, RZ, RZ, R157 ;  /* 0x000000ffff007224 */ /* 0x000fe200078e009d */
[----:B------:R-:W-:Y:S02]  /*2c10*/  MOV R160, R157 ;  /* 0x0000009d00a07202 */ /* 0x000fe40000000f00 */
[----:B------:R-:W-:Y:S01]  /*2c20*/  PRMT R161, R159, 0x7610, R161 ;  /* 0x000076109fa17816 */ /* 0x000fe200000000a1 */
[----:B------:R-:W-:Y:S08]  /*2c30*/  BRA `(.L_x_46) ;  /* 0x00000000000c7947 */ /* 0x000ff00003800000 */
.L_x_45:
[----:B------:R-:W-:Y:S01]  /*2c40*/  FSETP.EQ.AND P3, PT, R157, RZ, PT ;  /* 0x000000ff9d00720b */ /* 0x000fe20003f62000 */
[--C-:B------:R-:W-:Y:S02]  /*2c50*/  IMAD.MOV.U32 R160, RZ, RZ, R157.reuse ;  /* 0x000000ffffa07224 */ /* 0x100fe400078e009d */
[----:B------:R-:W-:-:S10]  /*2c60*/  IMAD.MOV.U32 R0, RZ, RZ, R157 ;  /* 0x000000ffff007224 */ /* 0x000fd400078e009d */
.L_x_46:
[----:B-1----:R-:W-:Y:S05]  /*2c70*/  BSYNC B0 ;  /* 0x0000000000007941 */ /* 0x002fea0003800000 */
.L_x_44:
[----:B------:R-:W-:-:S07]  /*2c80*/  SEL R4, RZ, 0x1, P3 ;  /* 0x00000001ff047807 */ /* 0x000fce0001800000 */
.L_x_43:
[----:B------:R-:W-:Y:S04]  /*2c90*/  BSSY B0, `(.L_x_47) ;  /* 0x000000f000007945 */ /* 0x000fe80003800000 */
[----:B------:R-:W-:Y:S05]  /*2ca0*/  @!P0 BRA `(.L_x_48) ;  /* 0x0000000000288947 */ /* 0x000fea0003800000 */
[----:B------:R-:W-:Y:S02]  /*2cb0*/  LOP3.LUT P0, RZ, R154, 0xff, RZ, 0xc0, !PT ;  /* 0x000000ff9aff7812 */ /* 0x000fe4000780c0ff */
[----:B------:R-:W-:Y:S02]  /*2cc0*/  PRMT R159, RZ, 0x7610, R159 ;  /* 0x00007610ff9f7816 */ /* 0x000fe4000000009f */
[----:B------:R-:W-:-:S09]  /*2cd0*/  PRMT R161, RZ, 0x7610, R161 ;  /* 0x00007610ffa17816 */ /* 0x000fd200000000a1 */
[----:B------:R-:W-:Y:S05]  /*2ce0*/  @!P0 BRA `(.L_x_49) ;  /* 0x0000000000248947 */ /* 0x000fea0003800000 */
[----:B------:R-:W-:Y:S01]  /*2cf0*/  FSETP.EQ.AND P1, PT, R157, RZ, PT ;  /* 0x000000ff9d00720b */ /* 0x000fe20003f22000 */
[----:B------:R-:W-:Y:S01]  /*2d00*/  IMAD.MOV.U32 R0, RZ, RZ, R157 ;  /* 0x000000ffff007224 */ /* 0x000fe200078e009d */
[C---:B------:R-:W-:Y:S02]  /*2d10*/  PRMT R159, R154.reuse, 0x7610, R159 ;  /* 0x000076109a9f7816 */ /* 0x040fe4000000009f */
[----:B------:R-:W-:Y:S02]  /*2d20*/  MOV R160, R157 ;  /* 0x0000009d00a07202 */ /* 0x000fe40000000f00 */
[----:B------:R-:W-:Y:S01]  /*2d30*/  PRMT R161, R154, 0x7610, R161 ;  /* 0x000076109aa17816 */ /* 0x000fe200000000a1 */
[----:B------:R-:W-:Y:S06]  /*2d40*/  BRA `(.L_x_49) ;  /* 0x00000000000c7947 */ /* 0x000fec0003800000 */
.L_x_48:
[----:B------:R-:W-:Y:S01]  /*2d50*/  FSETP.EQ.AND P1, PT, R157, RZ, PT ;  /* 0x000000ff9d00720b */ /* 0x000fe20003f22000 */
[--C-:B------:R-:W-:Y:S02]  /*2d60*/  IMAD.MOV.U32 R160, RZ, RZ, R157.reuse ;  /* 0x000000ffffa07224 */ /* 0x100fe400078e009d */
[----:B------:R-:W-:-:S10]  /*2d70*/  IMAD.MOV.U32 R0, RZ, RZ, R157 ;  /* 0x000000ffff007224 */ /* 0x000fd400078e009d */
.L_x_49:
[----:B-1----:R-:W-:Y:S05]  /*2d80*/  BSYNC B0 ;  /* 0x0000000000007941 */ /* 0x002fea0003800000 */
.L_x_47:
[----:B------:R-:W-:Y:S01]  /*2d90*/  PRMT R9, R4, 0x9910, RZ ;  /* 0x0000991004097816 */ /* 0x000fe200000000ff */
[--C-:B------:R-:W-:Y:S01]  /*2da0*/  IMAD.MOV.U32 R15, RZ, RZ, R23.reuse ;  /* 0x000000ffff0f7224 */ /* 0x100fe200078e0017 */
[----:B------:R-:W-:Y:S01]  /*2db0*/  MOV R21, R23 ;  /* 0x0000001700157202 */ /* 0x000fe20000000f00 */
[----:B------:R-:W-:Y:S02]  /*2dc0*/  IMAD.MOV.U32 R12, RZ, RZ, RZ ;  /* 0x000000ffff0c7224 */ /* 0x000fe400078e00ff */
[----:B------:R-:W-:Y:S01]  /*2dd0*/  IMAD.MOV.U32 R13, RZ, RZ, R23 ;  /* 0x000000ffff0d7224 */ /* 0x000fe200078e0017 */
[----:B------:R-:W-:Y:S06]  /*2de0*/  @!P2 BRA `(.L_x_50) ;  /* 0x000000000080a947 */ /* 0x000fec0003800000 */
[----:B------:R-:W1:Y:S01]  /*2df0*/  LDC.64 R166, c[0x0][0x5d0] ;  /* 0x00017400ffa67b82 */ /* 0x000e620000000a00 */
[----:B------:R-:W-:Y:S01]  /*2e00*/  SHF.R.U32.HI R6, RZ, 0x5, R6 ;  /* 0x00000005ff067819 */ /* 0x000fe20000011606 */
[----:B------:R-:W-:Y:S01]  /*2e10*/  USHF.R.S32.HI UR4, URZ, 0x1f, UR47 ;  /* 0x0000001f3f047899 */ /* 0x000fe2000801142f */
[----:B------:R-:W-:Y:S02]  /*2e20*/  ISETP.GE.AND P0, PT, R155, 0x1, PT ;  /* 0x000000019b00780c */ /* 0x000fe40003f06270 */
[----:B------:R-:W-:Y:S02]  /*2e30*/  SHF.L.U32 R4, R6, 0x4, RZ ;  /* 0x0000000406047819 */ /* 0x000fe400000006ff */
[----:B------:R-:W-:Y:S02]  /*2e40*/  ISETP.LT.OR P4, PT, R156, 0x1, !P0 ;  /* 0x000000019c00780c */ /* 0x000fe40004781670 */
[----:B------:R-:W-:Y:S02]  /*2e50*/  LOP3.LUT R4, R4, 0xfffffff0, R7, 0xe2, !PT ;  /* 0xfffffff004047812 */ /* 0x000fe400078ee207 */
[----:B------:R-:W-:-:S02]  /*2e60*/  ISETP.LT.OR P3, PT, R156, 0x81, !P0 ;  /* 0x000000819c00780c */ /* 0x000fc40004761670 */
[----:B------:R-:W-:Y:S01]  /*2e70*/  ISETP.LT.OR P2, PT, R156, 0x9, !P0 ;  /* 0x000000099c00780c */ /* 0x000fe20004741670 */
[----:B------:R-:W-:Y:S01]  /*2e80*/  VIADD R4, R4, UR46 ;  /* 0x0000002e04047c36 */ /* 0x000fe20008000000 */
[----:B------:R-:W-:-:S04]  /*2e90*/  ISETP.LT.OR P0, PT, R156, 0x89, !P0 ;  /* 0x000000899c00780c */ /* 0x000fc80004701670 */
[--C-:B------:R-:W-:Y:S01]  /*2ea0*/  SHF.R.S32.HI R5, RZ, 0x1f, R4.reuse ;  /* 0x0000001fff057819 */ /* 0x100fe20000011404 */
[C---:B-1----:R-:W-:Y:S02]  /*2eb0*/  IMAD R6, R166.reuse, UR4, RZ ;  /* 0x00000004a6067c24 */ /* 0x042fe4000f8e02ff */
[----:B------:R-:W-:-:S04]  /*2ec0*/  IMAD.WIDE.U32 R4, R166, UR47, R4 ;  /* 0x0000002fa6047c25 */ /* 0x000fc8000f8e0004 */
[----:B------:R-:W-:Y:S01]  /*2ed0*/  IMAD R7, R167, UR47, R6 ;  /* 0x0000002fa7077c24 */ /* 0x000fe2000f8e0206 */
[----:B------:R-:W-:-:S03]  /*2ee0*/  LEA R6, P5, R4, R10, 0x1 ;  /* 0x0000000a04067211 */ /* 0x000fc600078a08ff */
[----:B------:R-:W-:-:S05]  /*2ef0*/  IMAD.IADD R5, R5, 0x1, R7 ;  /* 0x0000000105057824 */ /* 0x000fca00078e0207 */
[----:B------:R-:W-:-:S05]  /*2f00*/  LEA.HI.X R7, R4, R11, R5, 0x1, P5 ;  /* 0x0000000b04077211 */ /* 0x000fca00028f0c05 */
[----:B------:R-:W2:Y:S04]  /*2f10*/  @!P4 LDG.E.U16 R10, desc[UR52][R6.64] ;  /* 0x00000034060ac981 */ /* 0x000ea8000c1e1500 */
[----:B------:R-:W3:Y:S04]  /*2f20*/  @!P3 LDG.E.U16 R5, desc[UR52][R6.64+0x100] ;  /* 0x000100340605b981 */ /* 0x000ee8000c1e1500 */
[----:B------:R-:W4:Y:S04]  /*2f30*/  @!P2 LDG.E.U16 R4, desc[UR52][R6.64+0x10] ;  /* 0x000010340604a981 */ /* 0x000f28000c1e1500 */
[----:B------:R-:W4:Y:S01]  /*2f40*/  @!P0 LDG.E.U16 R8, desc[UR52][R6.64+0x110] ;  /* 0x0001103406088981 */ /* 0x000f22000c1e1500 */
[----:B------:R-:W-:Y:S01]  /*2f50*/  IMAD.MOV.U32 R15, RZ, RZ, RZ ;  /* 0x000000ffff0f7224 */ /* 0x000fe200078e00ff */
[----:B------:R-:W-:-:S02]  /*2f60*/  MOV R23, RZ ;  /* 0x000000ff00177202 */ /* 0x000fc40000000f00 */
[----:B--2---:R-:W-:Y:S02]  /*2f70*/  @!P4 PRMT R15, R10, 0x5410, RZ ;  /* 0x000054100a0fc816 */ /* 0x004fe400000000ff */
[----:B---3--:R-:W-:Y:S02]  /*2f80*/  @!P3 PRMT R23, R5, 0x5410, RZ ;  /* 0x000054100517b816 */ /* 0x008fe400000000ff */
[----:B----4-:R-:W-:Y:S02]  /*2f90*/  @!P2 PRMT R15, R15, 0x5410, R4 ;  /* 0x000054100f0fa816 */ /* 0x010fe40000000004 */
[----:B------:R-:W-:-:S03]  /*2fa0*/  @!P0 PRMT R23, R23, 0x5410, R8 ;  /* 0x0000541017178816 */ /* 0x000fc60000000008 */
[C---:B------:R-:W-:Y:S01]  /*2fb0*/  IMAD.U32 R13, R15.reuse, 0x10000, RZ ;  /* 0x000100000f0d7824 */ /* 0x040fe200078e00ff */
[----:B------:R-:W-:Y:S01]  /*2fc0*/  LOP3.LUT R15, R15, 0xffff0000, RZ, 0xc0, !PT ;  /* 0xffff00000f0f7812 */ /* 0x000fe200078ec0ff */
[C---:B------:R-:W-:Y:S01]  /*2fd0*/  IMAD.U32 R21, R23.reuse, 0x10000, RZ ;  /* 0x0001000017157824 */ /* 0x040fe200078e00ff */
[----:B------:R-:W-:-:S07]  /*2fe0*/  LOP3.LUT R23, R23, 0xffff0000, RZ, 0xc0, !PT ;  /* 0xffff000017177812 */ /* 0x000fce00078ec0ff */
.L_x_50:
[----:B------:R-:W-:Y:S01]  /*2ff0*/  ISETP.NE.AND P0, PT, R9, RZ, PT ;  /* 0x000000ff0900720c */ /* 0x000fe20003f05270 */
[----:B------:R-:W-:Y:S01]  /*3000*/  BSSY B0, `(.L_x_51) ;  /* 0x0000023000007945 */ /* 0x000fe20003800000 */
[----:B------:R-:W-:Y:S02]  /*3010*/  CS2R R6, SRZ ;  /* 0x0000000000067805 */ /* 0x000fe4000001ff00 */
[----:B------:R-:W-:Y:S02]  /*3020*/  CS2R R4, SRZ ;  /* 0x0000000000047805 */ /* 0x000fe4000001ff00 */
[----:B------:R-:W-:Y:S02]  /*3030*/  CS2R R10, SRZ ;  /* 0x00000000000a7805 */ /* 0x000fe4000001ff00 */
[----:B------:R-:W-:-:S05]  /*3040*/  CS2R R8, SRZ ;  /* 0x0000000000087805 */ /* 0x000fca000001ff00 */
[----:B------:R-:W-:Y:S05]  /*3050*/  @!P0 BRA `(.L_x_52) ;  /* 0x0000000000748947 */ /* 0x000fea0003800000 */
[----:B------:R-:W-:-:S13]  /*3060*/  ISETP.NE.AND P2, PT, R165, 0x3, PT ;  /* 0x00000003a500780c */ /* 0x000fda0003f45270 */
[----:B------:R-:W-:Y:S05]  /*3070*/  @!P2 BRA `(.L_x_53) ;  /* 0x000000000004a947 */ /* 0x000fea0003800000 */
[----:B------:R-:W-:Y:S01]  /*3080*/  BPT.TRAP 0x1 ;  /* 0x000000040000795c */ /* 0x000fe20000300000 */
.L_x_53:
[----:B------:R-:W-:Y:S01]  /*3090*/  SHF.L.U32 R4, RZ, 0x1f, RZ ;  /* 0x0000001fff047819 */ /* 0x000fe200000006ff */
[----:B------:R-:W-:Y:S01]  /*30a0*/  IMAD.MOV.U32 R12, RZ, RZ, 0x1 ;  /* 0x00000001ff0c7424 */ /* 0x000fe200078e00ff */
[----:B------:R-:W-:Y:S02]  /*30b0*/  MOV R7, RZ ;  /* 0x000000ff00077202 */ /* 0x000fe40000000f00 */
[----:B------:R-:W1:Y:S02]  /*30c0*/  SYNCS.PHASECHK.TRANS64.TRYWAIT P2, [UR51+0x40], R4 ;  /* 0x00004004ff0075a7 */ /* 0x000e640008040173 */
[----:B-1----:R-:W-:Y:S05]  /*30d0*/  @!P2 BRA `(.L_x_54) ;  /* 0x000000780078a947 */ /* 0x002fea0003800000 */
.L_x_237:
[----:B------:R-:W-:Y:S01]  /*30e0*/  IMAD.MOV.U32 R6, RZ, RZ, RZ ;  /* 0x000000ffff067224 */ /* 0x000fe200078e00ff */
[----:B-1----:R-:W-:Y:S02]  /*30f0*/  CS2R R4, SRZ ;  /* 0x0000000000047805 */ /* 0x002fe4000001ff00 */
[----:B------:R-:W-:Y:S02]  /*3100*/  CS2R R10, SRZ ;  /* 0x00000000000a7805 */ /* 0x000fe4000001ff00 */
[----:B------:R-:W-:Y:S01]  /*3110*/  CS2R R8, SRZ ;  /* 0x0000000000087805 */ /* 0x000fe2000001ff00 */
[----:B------:R-:W-:Y:S06]  /*3120*/  @P1 BRA `(.L_x_52) ;  /* 0x0000000000401947 */ /* 0x000fec0003800000 */
[C---:B------:R-:W-:Y:S01]  /*3130*/  IMAD.SHL.U32 R4, R18.reuse, 0x10, RZ ;  /* 0x0000001012047824 */ /* 0x040fe200078e00ff */
[----:B------:R-:W-:Y:S01]  /*3140*/  SHF.R.U32.HI R7, RZ, 0x1, R18 ;  /* 0x00000001ff077819 */ /* 0x000fe20000011612 */
[C---:B------:R-:W-:Y:S01]  /*3150*/  IMAD.SHL.U32 R5, R18.reuse, 0x20, RZ ;  /* 0x0000002012057824 */ /* 0x040fe200078e00ff */
[----:B------:R-:W-:Y:S01]  /*3160*/  SHF.L.U32 R9, R18, 0x2, RZ ;  /* 0x0000000212097819 */ /* 0x000fe200000006ff */
[----:B------:R-:W-:Y:S05]  /*3170*/  WARPSYNC.ALL ;  /* 0x0000000000007948 */ /* 0x000fea0003800000 */
[----:B------:R-:W-:Y:S02]  /*3180*/  LOP3.LUT R4, R4, 0xe00, RZ, 0xc0, !PT ;  /* 0x00000e0004047812 */ /* 0x000fe400078ec0ff */
[----:B------:R-:W-:-:S02]  /*3190*/  LOP3.LUT R6, R5, 0xc0, RZ, 0xc0, !PT ;  /* 0x000000c005067812 */ /* 0x000fc400078ec0ff */
[----:B------:R-:W-:Y:S02]  /*31a0*/  LOP3.LUT R4, R4, 0x20, R5, 0xf8, !PT ;  /* 0x0000002004047812 */ /* 0x000fe400078ef805 */
[----:B------:R-:W-:Y:S02]  /*31b0*/  LOP3.LUT R6, R6, 0x8, R7, 0xf8, !PT ;  /* 0x0000000806067812 */ /* 0x000fe400078ef807 */
[----:B------:R-:W-:Y:S02]  /*31c0*/  LOP3.LUT R4, R4, 0x100, R5, 0xf8, !PT ;  /* 0x0000010004047812 */ /* 0x000fe400078ef805 */
[----:B------:R-:W-:-:S04]  /*31d0*/  LOP3.LUT R9, R6, 0x18, R9, 0x78, !PT ;  /* 0x0000001806097812 */ /* 0x000fc800078e7809 */
[----:B------:R-:W-:-:S04]  /*31e0*/  LOP3.LUT R4, R4, R9, RZ, 0xfc, !PT ;  /* 0x0000000904047212 */ /* 0x000fc800078efcff */
[----:B------:R-:W-:-:S05]  /*31f0*/  LEA R9, R4, UR51, 0x1 ;  /* 0x0000003304097c11 */ /* 0x000fca000f8e08ff */
[----:B------:R-:W-:Y:S02]  /*3200*/  IMAD R4, R162, 0x2, R9 ;  /* 0x00000002a2047824 */ /* 0x000fe400078e0209 */
[----:B------:R-:W1:Y:S04]  /*3210*/  LDSM.16.M88.4 R8, [R9+0x200] ;  /* 0x000200000908783b */ /* 0x000e680000000200 */
[----:B------:R-:W2:Y:S02]  /*3220*/  LDSM.16.M88.4 R4, [R4+0x200] ;  /* 0x000200000404783b */ /* 0x000ea40000000200 */
.L_x_52:
[----:B------:R-:W-:Y:S05]  /*3230*/  BSYNC B0 ;  /* 0x0000000000007941 */ /* 0x000fea0003800000 */
.L_x_51:
[----:B------:R-:W-:Y:S01]  /*3240*/  IMAD.SHL.U32 R155, R18, 0x20, RZ ;  /* 0x00000020129b7824 */ /* 0x000fe200078e00ff */
[C---:B-1----:R-:W-:Y:S01]  /*3250*/  LOP3.LUT R166, R8.reuse, 0xffff0000, RZ, 0xc0, !PT ;  /* 0xffff000008a67812 */ /* 0x042fe200078ec0ff */
[----:B------:R-:W-:Y:S01]  /*3260*/  IMAD.U32 R156, R8, 0x10000, RZ ;  /* 0x00010000089c7824 */ /* 0x000fe200078e00ff */
[C---:B------:R-:W-:Y:S01]  /*3270*/  SHF.L.U32 R168, R9.reuse, 0x10, RZ ;  /* 0x0000001009a87819 */ /* 0x040fe200000006ff */
[----:B--2---:R-:W-:Y:S01]  /*3280*/  IMAD.U32 R178, R4, 0x10000, RZ ;  /* 0x0001000004b27824 */ /* 0x004fe200078e00ff */
[----:B------:R-:W-:Y:S01]  /*3290*/  LOP3.LUT R170, R9, 0xffff0000, RZ, 0xc0, !PT ;  /* 0xffff000009aa7812 */ /* 0x000fe200078ec0ff */
[----:B------:R-:W-:Y:S01]  /*32a0*/  IMAD.U32 R186, R6, 0x10000, RZ ;  /* 0x0001000006ba7824 */ /* 0x000fe200078e00ff */
[----:B------:R-:W-:Y:S01]  /*32b0*/  SHF.R.U32.HI R9, RZ, 0x1, R18 ;  /* 0x00000001ff097819 */ /* 0x000fe20000011612 */
[----:B------:R-:W-:Y:S01]  /*32c0*/  IMAD.U32 R172, R10, 0x10000, RZ ;  /* 0x000100000aac7824 */ /* 0x000fe200078e00ff */
[----:B------:R-:W-:Y:S01]  /*32d0*/  LOP3.LUT R8, R155, 0xc0, RZ, 0xc0, !PT ;  /* 0x000000c09b087812 */ /* 0x000fe200078ec0ff */
[----:B------:R-:W-:Y:S01]  /*32e0*/  IMAD.U32 R174, R11, 0x10000, RZ ;  /* 0x000100000bae7824 */ /* 0x000fe200078e00ff */
[----:B------:R-:W-:Y:S01]  /*32f0*/  LOP3.LUT R180, R4, 0xffff0000, RZ, 0xc0, !PT ;  /* 0xffff000004b47812 */ /* 0x000fe200078ec0ff */
[----:B------:R-:W-:Y:S01]  /*3300*/  IMAD.U32 R182, R5, 0x10000, RZ ;  /* 0x0001000005b67824 */ /* 0x000fe200078e00ff */
[----:B------:R-:W-:Y:S01]  /*3310*/  LOP3.LUT R9, R8, 0x8, R9, 0xf8, !PT ;  /* 0x0000000808097812 */ /* 0x000fe200078ef809 */
[----:B------:R-:W-:Y:S01]  /*3320*/  IMAD.U32 R190, R7, 0x10000, RZ ;  /* 0x0001000007be7824 */ /* 0x000fe200078e00ff */
[----:B------:R-:W-:Y:S01]  /*3330*/  SHF.L.U32 R8, R18, 0x4, RZ ;  /* 0x0000000412087819 */ /* 0x000fe200000006ff */
[----:B------:R-:W-:Y:S01]  /*3340*/  FMUL R156, R156, R163 ;  /* 0x000000a39c9c7220 */ /* 0x000fe20000400000 */
[----:B------:R-:W-:Y:S01]  /*3350*/  LOP3.LUT R4, R18, 0xff, RZ, 0xc0, !PT ;  /* 0x000000ff12047812 */ /* 0x000fe200078ec0ff */
[----:B-----5:R-:W-:Y:S01]  /*3360*/  FFMA R91, R158, R91, R15 ;  /* 0x0000005b9e5b7223 */ /* 0x020fe2000000000f */
[----:B------:R-:W-:Y:S01]  /*3370*/  LOP3.LUT R8, R8, 0xe00, RZ, 0xc0, !PT ;  /* 0x00000e0008087812 */ /* 0x000fe200078ec0ff */
[----:B------:R-:W-:Y:S05]  /*3380*/  WARPSYNC.ALL ;  /* 0x0000000000007948 */ /* 0x000fea0003800000 */
[----:B------:R-:W-:Y:S01]  /*3390*/  LOP3.LUT R188, R6, 0xffff0000, RZ, 0xc0, !PT ;  /* 0xffff000006bc7812 */ /* 0x000fe200078ec0ff */
[----:B------:R-:W-:Y:S01]  /*33a0*/  IMAD.SHL.U32 R6, R18, 0x4, RZ ;  /* 0x0000000412067824 */ /* 0x000fe200078e00ff */
[----:B------:R-:W-:Y:S01]  /*33b0*/  IADD3 R4, R4, 0x1f, RZ ;  /* 0x0000001f04047810 */ /* 0x000fe20007ffe0ff */
[----:B------:R-:W-:Y:S01]  /*33c0*/  BSSY B0, `(.L_x_55) ;  /* 0x0000052000007945 */ /* 0x000fe20003800000 */
[----:B------:R-:W-:-:S02]  /*33d0*/  LOP3.LUT R8, R8, 0x20, R155, 0xf8, !PT ;  /* 0x0000002008087812 */ /* 0x000fc400078ef89b */
[----:B------:R-:W-:Y:S02]  /*33e0*/  LOP3.LUT R10, R10, 0xffff0000, RZ, 0xc0, !PT ;  /* 0xffff00000a0a7812 */ /* 0x000fe400078ec0ff */
[----:B------:R-:W-:Y:S01]  /*33f0*/  LOP3.LUT R176, R11, 0xffff0000, RZ, 0xc0, !PT ;  /* 0xffff00000bb07812 */ /* 0x000fe200078ec0ff */
[C---:B------:R-:W-:Y:S01]  /*3400*/  FFMA R11, R158.reuse, R95, R15 ;  /* 0x0000005f9e0b7223 */ /* 0x040fe2000000000f */
[----:B------:R-:W-:Y:S01]  /*3410*/  LOP3.LUT R184, R5, 0xffff0000, RZ, 0xc0, !PT ;  /* 0xffff000005b87812 */ /* 0x000fe200078ec0ff */
[--C-:B------:R-:W-:Y:S01]  /*3420*/  FFMA R5, R158, R88, R13.reuse ;  /* 0x000000589e057223 */ /* 0x100fe2000000000d */
[----:B------:R-:W-:Y:S01]  /*3430*/  ISETP.GT.U32.AND P2, PT, R4, 0x3e, PT ;  /* 0x0000003e0400780c */ /* 0x000fe20003f44070 */
[----:B------:R-:W-:Y:S01]  /*3440*/  FFMA R4, R158, R89, R13 ;  /* 0x000000599e047223 */ /* 0x000fe2000000000d */
[----:B------:R-:W-:Y:S01]  /*3450*/  LOP3.LUT R167, R8, 0x100, R155, 0xf8, !PT ;  /* 0x0000010008a77812 */ /* 0x000fe200078ef89b */
[----:B------:R-:W-:Y:S01]  /*3460*/  FMUL R155, R166, R163 ;  /* 0x000000a3a69b7220 */ /* 0x000fe20000400000 */
[----:B------:R-:W-:Y:S01]  /*3470*/  LOP3.LUT R194, R9, 0x18, R6, 0x78, !PT ;  /* 0x0000001809c27812 */ /* 0x000fe200078e7806 */
[C-C-:B------:R-:W-:Y:S01]  /*3480*/  FFMA R9, R158.reuse, R94, R15.reuse ;  /* 0x0000005e9e097223 */ /* 0x140fe2000000000f */
[----:B------:R-:W-:Y:S01]  /*3490*/  LOP3.LUT R192, R7, 0xffff0000, RZ, 0xc0, !PT ;  /* 0xffff000007c07812 */ /* 0x000fe200078ec0ff */
[C---:B------:R-:W-:Y:S01]  /*34a0*/  FFMA R6, R158.reuse, R90, R15 ;  /* 0x0000005a9e067223 */ /* 0x040fe2000000000f */
[C-C-:B------:R-:W-:Y:S01]  /*34b0*/  FFMA R8, R158.reuse, R92, R13.reuse ;  /* 0x0000005c9e087223 */ /* 0x140fe2000000000d */
[----:B------:R-:W-:Y:S01]  /*34c0*/  FFMA R7, R158, R93, R13 ;  /* 0x0000005d9e077223 */ /* 0x000fe2000000000d */
[-C--:B------:R-:W-:Y:S01]  /*34d0*/  FMUL R95, R168, R163.reuse ;  /* 0x000000a3a85f7220 */ /* 0x080fe20000400000 */
[-C--:B------:R-:W-:Y:S01]  /*34e0*/  FMUL R94, R170, R163.reuse ;  /* 0x000000a3aa5e7220 */ /* 0x080fe20000400000 */
[-C--:B------:R-:W-:Y:S01]  /*34f0*/  FMUL R93, R172, R163.reuse ;  /* 0x000000a3ac5d7220 */ /* 0x080fe20000400000 */
[-C--:B------:R-:W-:Y:S01]  /*3500*/  FMUL R92, R10, R163.reuse ;  /* 0x000000a30a5c7220 */ /* 0x080fe20000400000 */
[-C--:B------:R-:W-:Y:S01]  /*3510*/  FMUL R90, R174, R163.reuse ;  /* 0x000000a3ae5a7220 */ /* 0x080fe20000400000 */
[----:B------:R-:W-:Y:S01]  /*3520*/  FMUL R88, R176, R163 ;  /* 0x000000a3b0587220 */ /* 0x000fe20000400000 */
[----:B------:R-:W-:Y:S01]  /*3530*/  FADD R5, R5, R156 ;  /* 0x0000009c05057221 */ /* 0x000fe20000000000 */
[----:B------:R-:W-:Y:S01]  /*3540*/  FADD R4, R4, R155 ;  /* 0x0000009b04047221 */ /* 0x000fe20000000000 */
[----:B------:R-:W-:Y:S01]  /*3550*/  FADD R6, R6, R95 ;  /* 0x0000005f06067221 */ /* 0x000fe20000000000 */
[----:B------:R-:W-:Y:S01]  /*3560*/  FADD R91, R91, R94 ;  /* 0x0000005e5b5b7221 */ /* 0x000fe20000000000 */
[----:B------:R-:W-:Y:S01]  /*3570*/  FADD R8, R8, R93 ;  /* 0x0000005d08087221 */ /* 0x000fe20000000000 */
[----:B------:R-:W-:Y:S01]  /*3580*/  FADD R7, R7, R92 ;  /* 0x0000005c07077221 */ /* 0x000fe20000000000 */
[----:B------:R-:W-:Y:S01]  /*3590*/  FADD R9, R9, R90 ;  /* 0x0000005a09097221 */ /* 0x000fe20000000000 */
[----:B------:R-:W-:Y:S01]  /*35a0*/  FADD R10, R11, R88 ;  /* 0x000000580b0a7221 */ /* 0x000fe20000000000 */
[----:B------:R-:W-:Y:S01]  /*35b0*/  F2FP.BF16.F32.PACK_AB R4, R4, R5 ;  /* 0x000000050404723e */ /* 0x000fe200000010ff */
[C---:B------:R-:W-:Y:S01]  /*35c0*/  FFMA R11, R158.reuse, R98, R15 ;  /* 0x000000629e0b7223 */ /* 0x040fe2000000000f */
[----:B------:R-:W-:Y:S01]  /*35d0*/  F2FP.BF16.F32.PACK_AB R5, R91, R6 ;  /* 0x000000065b05723e */ /* 0x000fe200000010ff */
[C-C-:B------:R-:W-:Y:S01]  /*35e0*/  FFMA R89, R158.reuse, R100, R13.reuse ;  /* 0x000000649e597223 */ /* 0x140fe2000000000d */
[----:B------:R-:W-:Y:S01]  /*35f0*/  F2FP.BF16.F32.PACK_AB R6, R7, R8 ;  /* 0x000000080706723e */ /* 0x000fe200000010ff */
[--C-:B------:R-:W-:Y:S01]  /*3600*/  FFMA R8, R158, R97, R13.reuse ;  /* 0x000000619e087223 */ /* 0x100fe2000000000d */
[----:B------:R-:W-:Y:S01]  /*3610*/  F2FP.BF16.F32.PACK_AB R7, R10, R9 ;  /* 0x000000090a07723e */ /* 0x000fe200000010ff */
[C---:B------:R-:W-:Y:S01]  /*3620*/  FFMA R9, R158.reuse, R96, R13 ;  /* 0x000000609e097223 */ /* 0x040fe2000000000d */
[----:B------:R-:W-:Y:S01]  /*3630*/  FFMA R10, R158, R99, R15 ;  /* 0x000000639e0a7223 */ /* 0x000fe2000000000f */
[-C--:B------:R-:W-:Y:S01]  /*3640*/  FMUL R96, R178, R163.reuse ;  /* 0x000000a3b2607220 */ /* 0x080fe20000400000 */
[----:B------:R-:W-:Y:S01]  /*3650*/  FMUL R97, R180, R163 ;  /* 0x000000a3b4617220 */ /* 0x000fe20000400000 */
[----:B------:R-:W-:Y:S01]  /*3660*/  FFMA R166, R158, R101, R13 ;  /* 0x000000659ea67223 */ /* 0x000fe2000000000d */
[-C--:B------:R-:W-:Y:S01]  /*3670*/  FMUL R98, R182, R163.reuse ;  /* 0x000000a3b6627220 */ /* 0x080fe20000400000 */
[----:B------:R-:W-:Y:S01]  /*3680*/  FMUL R99, R184, R163 ;  /* 0x000000a3b8637220 */ /* 0x000fe20000400000 */
[C-C-:B------:R-:W-:Y:S01]  /*3690*/  FFMA R91, R158.reuse, R102, R15.reuse ;  /* 0x000000669e5b7223 */ /* 0x140fe2000000000f */
[----:B------:R-:W-:Y:S01]  /*36a0*/  FFMA R168, R158, R103, R15 ;  /* 0x000000679ea87223 */ /* 0x000fe2000000000f */
[-C--:B------:R-:W-:Y:S01]  /*36b0*/  FMUL R100, R186, R163.reuse ;  /* 0x000000a3ba647220 */ /* 0x080fe20000400000 */
[-C--:B------:R-:W-:Y:S01]  /*36c0*/  FMUL R101, R188, R163.reuse ;  /* 0x000000a3bc657220 */ /* 0x080fe20000400000 */
[----:B------:R-:W-:Y:S01]  /*36d0*/  LOP3.LUT R194, R167, R194, RZ, 0xfc, !PT ;  /* 0x000000c2a7c27212 */ /* 0x000fe200078efcff */
        /* <DEDUP_REMOVED lines=10> */
[----:B------:R-:W-:-:S02]  /*3780*/  LEA R89, R194, UR51, 0x1 ;  /* 0x00000033c2597c11 */ /* 0x000fc4000f8e08ff */
[----:B------:R-:W-:Y:S02]  /*3790*/  F2FP.BF16.F32.PACK_AB R8, R8, R9 ;  /* 0x000000090808723e */ /* 0x000fe400000010ff */
[----:B------:R-:W-:Y:S01]  /*37a0*/  F2FP.BF16.F32.PACK_AB R9, R10, R11 ;  /* 0x0000000b0a09723e */ /* 0x000fe200000010ff */
[----:B------:R1:W-:Y:S01]  /*37b0*/  STSM.16.M88.4 [R89+0x200], R4 ;  /* 0x0002000459007844 */ /* 0x0003e20000000200 */
[----:B------:R-:W-:Y:S01]  /*37c0*/  F2FP.BF16.F32.PACK_AB R10, R166, R167 ;  /* 0x000000a7a60a723e */ /* 0x000fe200000010ff */
[----:B------:R-:W-:Y:S01]  /*37d0*/  IMAD R167, R162, 0x2, R89 ;  /* 0x00000002a2a77824 */ /* 0x000fe200078e0259 */
[----:B------:R-:W-:-:S05]  /*37e0*/  F2FP.BF16.F32.PACK_AB R11, R168, R91 ;  /* 0x0000005ba80b723e */ /* 0x000fca00000010ff */
[----:B------:R1:W-:Y:S01]  /*37f0*/  STSM.16.M88.4 [R167+0x200], R8 ;  /* 0x00020008a7007844 */ /* 0x0003e20000000200 */
[----:B------:R-:W-:Y:S01]  /*3800*/  @!PT LDS RZ, [RZ] ;  /* 0x00000000fffff984 */ /* 0x000fe20000000800 */
[----:B------:R-:W-:Y:S01]  /*3810*/  @!PT LDS RZ, [RZ] ;  /* 0x00000000fffff984 */ /* 0x000fe20000000800 */
[----:B------:R-:W-:Y:S01]  /*3820*/  @!PT LDS RZ, [RZ] ;  /* 0x00000000fffff984 */ /* 0x000fe20000000800 */
[----:B------:R-:W-:Y:S01]  /*3830*/  @!PT LDS RZ, [RZ] ;  /* 0x00000000fffff984 */ /* 0x000fe20000000800 */
[----:B------:R2:W-:Y:S06]  /*3840*/  MEMBAR.ALL.CTA ;  /* 0x0000000000007992 */ /* 0x0005ec0000008000 */
[----:B--2---:R-:W2:Y:S02]  /*3850*/  FENCE.VIEW.ASYNC.S ;  /* 0x00000000000073c6 */ /* 0x004ea40000000000 */
[----:B--2---:R-:W-:Y:S06]  /*3860*/  BAR.SYNC.DEFER_BLOCKING 0x1, 0x100 ;  /* 0x0044000000007b1d */ /* 0x004fec0000010000 */
[----:B------:R-:W-:Y:S05]  /*3870*/  @P2 BRA `(.L_x_56) ;  /* 0x0000000000182947 */ /* 0x000fea0003800000 */
[----:B------:R-:W-:Y:S02]  /*3880*/  UIADD3 UR4, UP0, UR54, 0x4f0, URZ ;  /* 0x000004f036047890 */ /* 0x000fe4000ff1e03f */
[----:B------:R-:W-:Y:S02]  /*3890*/  UIADD3 UR44, UR51, 0x200, URZ ;  /* 0x00000200332c7890 */ /* 0x000fe4000fffe03f */
[----:B------:R-:W-:-:S09]  /*38a0*/  UIADD3.X UR5, URZ, UR55, URZ, UP0, !UPT ;  /* 0x000000373f057290 */ /* 0x000fd200087fe43f */
[----:B------:R2:W-:Y:S01]  /*38b0*/  UTMASTG.3D [UR44], [UR4] ;  /* 0x0000002c040073b5 */ /* 0x0005e20008010000 */
[----:B------:R0:W-:Y:S01]  /*38c0*/  UTMACMDFLUSH ;  /* 0x00000000000079b7 */ /* 0x0001e20000000000 */
[----:B--2---:R-:W-:-:S04]  /*38d0*/  DEPBAR.LE SB0, 0x1 ;  /* 0x000080400000791a */ /* 0x004fc80000000000 */
.L_x_56:
[----:B------:R-:W-:Y:S05]  /*38e0*/  BSYNC B0 ;  /* 0x0000000000007941 */ /* 0x000fea0003800000 */
.L_x_55:
[----:B------:R-:W-:Y:S01]  /*38f0*/  BAR.SYNC.DEFER_BLOCKING 0x1, 0x100 ;  /* 0x0044000000007b1d */ /* 0x000fe20000010000 */
[----:B------:R-:W-:Y:S01]  /*3900*/  ISETP.NE.AND P3, PT, RZ, UR42, PT ;  /* 0x0000002aff007c0c */ /* 0x000fe2000bf65270 */
[----:B------:R-:W-:-:S05]  /*3910*/  VIADD R91, R89, 0x200 ;  /* 0x00000200595b7836 */ /* 0x000fca0000000000 */
[----:B------:R-:W-:-:S07]  /*3920*/  LEA R166, R162, R91, 0x1 ;  /* 0x0000005ba2a67211 */ /* 0x000fce00078e08ff */
[----:B------:R-:W-:Y:S05]  /*3930*/  @!P3 BRA `(.L_x_57) ;  /* 0x000000000034b947 */ /* 0x000fea0003800000 */
[----:B------:R-:W-:Y:S04]  /*3940*/  BSSY B0, `(.L_x_58) ;  /* 0x0000009000007945 */ /* 0x000fe80003800000 */
[----:B------:R-:W-:Y:S05]  /*3950*/  @!P0 BRA `(.L_x_59) ;  /* 0x00000000001c8947 */ /* 0x000fea0003800000 */
[----:B------:R-:W-:-:S13]  /*3960*/  ISETP.NE.AND P3, PT, R165, 0x3, PT ;  /* 0x00000003a500780c */ /* 0x000fda0003f65270 */
[----:B------:R-:W-:Y:S05]  /*3970*/  @!P3 BRA `(.L_x_60) ;  /* 0x000000000004b947 */ /* 0x000fea0003800000 */
[----:B------:R-:W-:Y:S01]  /*3980*/  BPT.TRAP 0x1 ;  /* 0x000000040000795c */ /* 0x000fe20000300000 */
.L_x_60:
[----:B------:R-:W-:-:S04]  /*3990*/  ULEA UR4, UR36, UR51, 0x3 ;  /* 0x0000003324047291 */ /* 0x000fc8000f8e183f */
[----:B------:R-:W-:-:S04]  /*39a0*/  UIADD3 UR4, UR4, 0x60, URZ ;  /* 0x0000006004047890 */ /* 0x000fc8000fffe03f */
[----:B------:R-:W-:-:S09]  /*39b0*/  UPRMT UR4, UR50, 0x654, UR4 ;  /* 0x0000065432047896 */ /* 0x000fd20008000004 */
[----:B------:R-:W-:Y:S03]  /*39c0*/  SYNCS.ARRIVE.TRANS64.RED.A1T0 RZ, [UR4], RZ ;  /* 0x000000ffffff79a7 */ /* 0x000fe60008100404 */
.L_x_59:
[----:B------:R-:W-:Y:S05]  /*39d0*/  BSYNC B0 ;  /* 0x0000000000007941 */ /* 0x000fea0003800000 */
.L_x_58:
[----:B------:R-:W-:-:S04]  /*39e0*/  UIADD3 UR36, UR36, 0x1, URZ ;  /* 0x0000000124247890 */ /* 0x000fc8000fffe03f */
[----:B------:R-:W-:-:S04]  /*39f0*/  UISETP.NE.AND UP0, UPT, UR36, 0x4, UPT ;  /* 0x000000042400788c */ /* 0x000fc8000bf05270 */
[----:B------:R-:W-:-:S12]  /*3a00*/  USEL UR36, UR36, URZ, UP0 ;  /* 0x0000003f24247287 */ /* 0x000fd80008000000 */
.L_x_57:
[----:B------:R-:W-:Y:S04]  /*3a10*/  BSSY B0, `(.L_x_61) ;  /* 0x0000032000007945 */ /* 0x000fe80003800000 */
[----:B------:R-:W-:Y:S05]  /*3a20*/  @!P0 BRA `(.L_x_62) ;  /* 0x0000000000c08947 */ /* 0x000fea0003800000 */
[----:B------:R-:W-:-:S13]  /*3a30*/  ISETP.NE.AND P3, PT, R165, 0x3, PT ;  /* 0x00000003a500780c */ /* 0x000fda0003f65270 */
[----:B------:R-:W-:Y:S05]  /*3a40*/  @!P3 BRA `(.L_x_63) ;  /* 0x000000000004b947 */ /* 0x000fea0003800000 */
[----:B------:R-:W-:Y:S01]  /*3a50*/  BPT.TRAP 0x1 ;  /* 0x000000040000795c */ /* 0x000fe20000300000 */
.L_x_63:
[----:B-1----:R-:W-:Y:S01]  /*3a60*/  LEA R4, R12, UR51, 0x3 ;  /* 0x000000330c047c11 */ /* 0x002fe2000f8e18ff */
[----:B------:R-:W-:Y:S01]  /*3a70*/  BSSY B1, `(.L_x_64) ;  /* 0x0000004000017945 */ /* 0x000fe20003800000 */
[----:B------:R-:W-:-:S04]  /*3a80*/  SHF.L.U32 R5, RZ, 0x1f, RZ ;  /* 0x0000001fff057819 */ /* 0x000fc800000006ff */
[----:B------:R-:W1:Y:S02]  /*3a90*/  SYNCS.PHASECHK.TRANS64.TRYWAIT P3, [R4+URZ+0x40], R5 ;  /* 0x00004005040075a7 */ /* 0x000e64000806017f */
[----:B-1----:R-:W-:Y:S05]  /*3aa0*/  @!P3 BRA `(.L_x_65) ;  /* 0x00000070001cb947 */ /* 0x002fea0003800000 */
.L_x_238:
[----:B------:R-:W-:Y:S05]  /*3ab0*/  BSYNC B1 ;  /* 0x0000000000017941 */ /* 0x000fea0003800000 */
.L_x_64:
[----:B------:R-:W-:Y:S05]  /*3ac0*/  @P1 BRA `(.L_x_66) ;  /* 0x0000000000941947 */ /* 0x000fea0003800000 */
[----:B------:R-:W-:Y:S01]  /*3ad0*/  IMAD R93, R12, 0x2000, R91 ;  /* 0x000020000c5d7824 */ /* 0x000fe200078e025b */
[----:B------:R-:W-:Y:S05]  /*3ae0*/  WARPSYNC.ALL ;  /* 0x0000000000007948 */ /* 0x000fea0003800000 */
[----:B------:R-:W-:Y:S01]  /*3af0*/  IMAD R8, R162, 0x2, R93 ;  /* 0x00000002a2087824 */ /* 0x000fe200078e025d */
[----:B-1----:R-:W1:Y:S05]  /*3b00*/  LDSM.16.M88.4 R4, [R93] ;  /* 0x000000005d04783b */ /* 0x002e6a0000000200 */
[----:B------:R-:W2:Y:S01]  /*3b10*/  LDSM.16.M88.4 R8, [R8] ;  /* 0x000000000808783b */ /* 0x000ea20000000200 */
[----:B-1----:R-:W-:Y:S01]  /*3b20*/  SHF.L.U32 R88, R5, 0x10, RZ ;  /* 0x0000001005587819 */ /* 0x002fe200000006ff */
[----:B------:R-:W-:Y:S01]  /*3b30*/  IMAD.U32 R90, R6, 0x10000, RZ ;  /* 0x00010000065a7824 */ /* 0x000fe200078e00ff */
[C---:B------:R-:W-:Y:S01]  /*3b40*/  LOP3.LUT R98, R7.reuse, 0xffff0000, RZ, 0xc0, !PT ;  /* 0xffff000007627812 */ /* 0x040fe200078ec0ff */
[C---:B------:R-:W-:Y:S01]  /*3b50*/  IMAD.U32 R156, R4.reuse, 0x10000, RZ ;  /* 0x00010000049c7824 */ /* 0x040fe200078e00ff */
[----:B------:R-:W-:Y:S01]  /*3b60*/  LOP3.LUT R4, R4, 0xffff0000, RZ, 0xc0, !PT ;  /* 0xffff000004047812 */ /* 0x000fe200078ec0ff */
[----:B------:R-:W-:Y:S01]  /*3b70*/  IMAD.U32 R96, R7, 0x10000, RZ ;  /* 0x0001000007607824 */ /* 0x000fe200078e00ff */
[C---:B--2---:R-:W-:Y:S01]  /*3b80*/  LOP3.LUT R102, R8.reuse, 0xffff0000, RZ, 0xc0, !PT ;  /* 0xffff000008667812 */ /* 0x044fe200078ec0ff */
[----:B------:R-:W-:Y:S01]  /*3b90*/  IMAD.U32 R100, R8, 0x10000, RZ ;  /* 0x0001000008647824 */ /* 0x000fe200078e00ff */
[----:B------:R-:W-:Y:S01]  /*3ba0*/  LOP3.LUT R94, R5, 0xffff0000, RZ, 0xc0, !PT ;  /* 0xffff0000055e7812 */ /* 0x000fe200078ec0ff */
[----:B------:R-:W-:Y:S01]  /*3bb0*/  IMAD.U32 R170, R10, 0x10000, RZ ;  /* 0x000100000aaa7824 */ /* 0x000fe200078e00ff */
[----:B------:R-:W-:Y:S01]  /*3bc0*/  LOP3.LUT R6, R6, 0xffff0000, RZ, 0xc0, !PT ;  /* 0xffff000006067812 */ /* 0x000fe200078ec0ff */
[----:B------:R-:W-:Y:S01]  /*3bd0*/  IMAD.U32 R172, R11, 0x10000, RZ ;  /* 0x000100000bac7824 */ /* 0x000fe200078e00ff */
[C---:B------:R-:W-:Y:S01]  /*3be0*/  SHF.L.U32 R8, R9.reuse, 0x10, RZ ;  /* 0x0000001009087819 */ /* 0x040fe200000006ff */
[-C--:B------:R-:W-:Y:S01]  /*3bf0*/  FMUL R93, R90, R163.reuse ;  /* 0x000000a35a5d7220 */ /* 0x080fe20000400000 */
[----:B------:R-:W-:Y:S01]  /*3c00*/  LOP3.LUT R168, R9, 0xffff0000, RZ, 0xc0, !PT ;  /* 0xffff000009a87812 */ /* 0x000fe200078ec0ff */
[-C--:B------:R-:W-:Y:S01]  /*3c10*/  FMUL R95, R88, R163.reuse ;  /* 0x000000a3585f7220 */ /* 0x080fe20000400000 */
[----:B------:R-:W-:Y:S01]  /*3c20*/  LOP3.LUT R10, R10, 0xffff0000, RZ, 0xc0, !PT ;  /* 0xffff00000a0a7812 */ /* 0x000fe200078ec0ff */
[-C--:B------:R-:W-:Y:S01]  /*3c30*/  FMUL R90, R96, R163.reuse ;  /* 0x000000a3605a7220 */ /* 0x080fe20000400000 */
[----:B------:R-:W-:Y:S01]  /*3c40*/  LOP3.LUT R174, R11, 0xffff0000, RZ, 0xc0, !PT ;  /* 0xffff00000bae7812 */ /* 0x000fe200078ec0ff */
[-C--:B------:R-:W-:Y:S01]  /*3c50*/  FMUL R88, R98, R163.reuse ;  /* 0x000000a362587220 */ /* 0x080fe20000400000 */
        /* <DEDUP_REMOVED lines=11> */
[----:B------:R-:W-:-:S07]  /*3d10*/  FMUL R103, R174, R163 ;  /* 0x000000a3ae677220 */ /* 0x000fce0000400000 */
.L_x_66:
[----:B------:R-:W-:-:S07]  /*3d20*/  VIADD R12, R12, 0x1 ;  /* 0x000000010c0c7836 */ /* 0x000fce0000000000 */
.L_x_62:
[----:B------:R-:W-:Y:S05]  /*3d30*/  BSYNC B0 ;  /* 0x0000000000007941 */ /* 0x000fea0003800000 */
.L_x_61:
[C-C-:B-1----:R-:W-:Y:S01]  /*3d40*/  FFMA R5, R158.reuse, R24, R21.reuse ;  /* 0x000000189e057223 */ /* 0x142fe20000000015 */
[C---:B------:R-:W-:Y:S01]  /*3d50*/  FFMA R4, R158.reuse, R25, R21 ;  /* 0x000000199e047223 */ /* 0x040fe20000000015 */
[C-C-:B------:R-:W-:Y:S01]  /*3d60*/  FFMA R26, R158.reuse, R26, R23.reuse ;  /* 0x0000001a9e1a7223 */ /* 0x140fe20000000017 */
[----:B------:R-:W-:Y:S01]  /*3d70*/  FFMA R27, R158, R27, R23 ;  /* 0x0000001b9e1b7223 */ /* 0x000fe20000000017 */
[----:B------:R-:W-:Y:S01]  /*3d80*/  FADD R5, R156, R5 ;  /* 0x000000059c057221 */ /* 0x000fe20000000000 */
[----:B------:R-:W-:Y:S01]  /*3d90*/  FADD R4, R155, R4 ;  /* 0x000000049b047221 */ /* 0x000fe20000000000 */
[----:B------:R-:W-:Y:S01]  /*3da0*/  FADD R26, R95, R26 ;  /* 0x0000001a5f1a7221 */ /* 0x000fe20000000000 */
[----:B------:R-:W-:Y:S01]  /*3db0*/  FADD R27, R94, R27 ;  /* 0x0000001b5e1b7221 */ /* 0x000fe20000000000 */
[C-C-:B------:R-:W-:Y:S01]  /*3dc0*/  FFMA R28, R158.reuse, R28, R21.reuse ;  /* 0x0000001c9e1c7223 */ /* 0x140fe20000000015 */
[--C-:B------:R-:W-:Y:S01]  /*3dd0*/  FFMA R9, R158, R32, R21.reuse ;  /* 0x000000209e097223 */ /* 0x100fe20000000015 */
[----:B------:R-:W-:Y:S01]  /*3de0*/  F2FP.BF16.F32.PACK_AB R4, R4, R5 ;  /* 0x000000050404723e */ /* 0x000fe200000010ff */
[C-C-:B------:R-:W-:Y:S01]  /*3df0*/  FFMA R8, R158.reuse, R33, R21.reuse ;  /* 0x000000219e087223 */ /* 0x140fe20000000015 */
[C---:B------:R-:W-:Y:S01]  /*3e00*/  FFMA R29, R158.reuse, R29, R21 ;  /* 0x0000001d9e1d7223 */ /* 0x040fe20000000015 */
[----:B------:R-:W-:Y:S01]  /*3e10*/  F2FP.BF16.F32.PACK_AB R5, R27, R26 ;  /* 0x0000001a1b05723e */ /* 0x000fe200000010ff */
[C-C-:B------:R-:W-:Y:S01]  /*3e20*/  FFMA R7, R158.reuse, R30, R23.reuse ;  /* 0x0000001e9e077223 */ /* 0x140fe20000000017 */
[C-C-:B------:R-:W-:Y:S01]  /*3e30*/  FFMA R31, R158.reuse, R31, R23.reuse ;  /* 0x0000001f9e1f7223 */ /* 0x140fe20000000017 */
[C-C-:B------:R-:W-:Y:S01]  /*3e40*/  FFMA R11, R158.reuse, R34, R23.reuse ;  /* 0x000000229e0b7223 */ /* 0x140fe20000000017 */
[C---:B------:R-:W-:Y:S01]  /*3e50*/  FFMA R10, R158.reuse, R35, R23 ;  /* 0x000000239e0a7223 */ /* 0x040fe20000000017 */
[C-C-:B------:R-:W-:Y:S01]  /*3e60*/  FFMA R25, R158.reuse, R36, R21.reuse ;  /* 0x000000249e197223 */ /* 0x140fe20000000015 */
[C---:B------:R-:W-:Y:S01]  /*3e70*/  FFMA R24, R158.reuse, R37, R21 ;  /* 0x000000259e187223 */ /* 0x040fe20000000015 */
[C-C-:B------:R-:W-:Y:S01]  /*3e80*/  FFMA R27, R158.reuse, R38, R23.reuse ;  /* 0x000000269e1b7223 */ /* 0x140fe20000000017 */
[----:B------:R-:W-:Y:S01]  /*3e90*/  FFMA R26, R158, R39, R23 ;  /* 0x000000279e1a7223 */ /* 0x000fe20000000017 */
        /* <DEDUP_REMOVED lines=13> */
[----:B------:R-:W-:Y:S05]  /*3f70*/  WARPSYNC.ALL ;  /* 0x0000000000007948 */ /* 0x000fea0003800000 */
[----:B------:R-:W-:Y:S01]  /*3f80*/  F2FP.BF16.F32.PACK_AB R6, R29, R6 ;  /* 0x000000061d06723e */ /* 0x000fe200000010ff */
[----:B------:R-:W-:Y:S01]  /*3f90*/  BSSY B0, `(.L_x_67) ;  /* 0x0000018000007945 */ /* 0x000fe20003800000 */
[----:B------:R-:W-:-:S02]  /*3fa0*/  F2FP.BF16.F32.PACK_AB R7, R28, R7 ;  /* 0x000000071c07723e */ /* 0x000fc400000010ff */
[----:B------:R-:W-:Y:S02]  /*3fb0*/  F2FP.BF16.F32.PACK_AB R9, R10, R11 ;  /* 0x0000000b0a09723e */ /* 0x000fe400000010ff */
[----:B------:R-:W-:Y:S01]  /*3fc0*/  F2FP.BF16.F32.PACK_AB R10, R24, R25 ;  /* 0x00000019180a723e */ /* 0x000fe200000010ff */
[----:B------:R1:W-:Y:S01]  /*3fd0*/  STSM.16.M88.4 [R89+0x2200], R4 ;  /* 0x0022000459007844 */ /* 0x0003e20000000200 */
        /* <DEDUP_REMOVED lines=12> */
[----:B------:R-:W-:Y:S02]  /*40a0*/  UIADD3 UR4, UR51, 0x2200, URZ ;  /* 0x0000220033047890 */ /* 0x000fe4000fffe03f */
[----:B------:R-:W-:Y:S01]  /*40b0*/  UIADD3.X UR9, URZ, UR55, URZ, UP0, !UPT ;  /* 0x000000373f097290 */ /* 0x000fe200087fe43f */
[----:B------:R-:W-:Y:S01]  /*40c0*/  UMOV UR5, UR45 ;  /* 0x0000002d00057c82 */ /* 0x000fe20008000000 */
[----:B------:R-:W-:-:S07]  /*40d0*/  UMOV UR7, UR47 ;  /* 0x0000002f00077c82 */ /* 0x000fce0008000000 */
[----:B------:R2:W-:Y:S01]  /*40e0*/  UTMASTG.3D [UR4], [UR8] ;  /* 0x00000004080073b5 */ /* 0x0005e20008010000 */
[----:B------:R0:W-:Y:S01]  /*40f0*/  UTMACMDFLUSH ;  /* 0x00000000000079b7 */ /* 0x0001e20000000000 */
[----:B--2---:R-:W-:-:S04]  /*4100*/  DEPBAR.LE SB0, 0x1 ;  /* 0x000080400000791a */ /* 0x004fc80000000000 */
.L_x_68:
[----:B------:R-:W-:Y:S05]  /*4110*/  BSYNC B0 ;  /* 0x0000000000007941 */ /* 0x000fea0003800000 */
.L_x_67:
[----:B-1----:R-:W-:Y:S01]  /*4120*/  IADD3 R5, R89, 0x2200, RZ ;  /* 0x0000220059057810 */ /* 0x002fe20007ffe0ff */
[----:B------:R-:W-:Y:S04]  /*4130*/  BAR.SYNC.DEFER_BLOCKING 0x1, 0x100 ;  /* 0x0044000000007b1d */ /* 0x000fe80000010000 */
[----:B------:R-:W-:Y:S02]  /*4140*/  IMAD R24, R162, 0x2, R5 ;  /* 0x00000002a2187824 */ /* 0x000fe400078e0205 */
[----:B------:R-:W-:Y:S04]  /*4150*/  BSSY B0, `(.L_x_69) ;  /* 0x0000009000007945 */ /* 0x000fe80003800000 */
[----:B------:R-:W-:Y:S05]  /*4160*/  @!P0 BRA `(.L_x_70) ;  /* 0x00000000001c8947 */ /* 0x000fea0003800000 */
[----:B------:R-:W-:-:S13]  /*4170*/  ISETP.NE.AND P3, PT, R165, 0x3, PT ;  /* 0x00000003a500780c */ /* 0x000fda0003f65270 */
[----:B------:R-:W-:Y:S05]  /*4180*/  @!P3 BRA `(.L_x_71) ;  /* 0x000000000004b947 */ /* 0x000fea0003800000 */
[----:B------:R-:W-:Y:S01]  /*4190*/  BPT.TRAP 0x1 ;  /* 0x000000040000795c */ /* 0x000fe20000300000 */
.L_x_71:
[----:B------:R-:W-:-:S04]  /*41a0*/  ULEA UR4, UR36, UR51, 0x3 ;  /* 0x0000003324047291 */ /* 0x000fc8000f8e183f */
[----:B------:R-:W-:-:S04]  /*41b0*/  UIADD3 UR4, UR4, 0x60, URZ ;  /* 0x0000006004047890 */ /* 0x000fc8000fffe03f */
[----:B------:R-:W-:-:S09]  /*41c0*/  UPRMT UR4, UR50, 0x654, UR4 ;  /* 0x0000065432047896 */ /* 0x000fd20008000004 */
[----:B------:R-:W-:Y:S03]  /*41d0*/  SYNCS.ARRIVE.TRANS64.RED.A1T0 RZ, [UR4], RZ ;  /* 0x000000ffffff79a7 */ /* 0x000fe60008100404 */
.L_x_70:
[----:B------:R-:W-:Y:S05]  /*41e0*/  BSYNC B0 ;  /* 0x0000000000007941 */ /* 0x000fea0003800000 */
.L_x_69:
[----:B------:R-:W-:Y:S01]  /*41f0*/  UIADD3 UR36, UR36, 0x1, URZ ;  /* 0x0000000124247890 */ /* 0x000fe2000fffe03f */
[----:B------:R-:W-:Y:S01]  /*4200*/  BSSY B0, `(.L_x_72) ;  /* 0x0000038000007945 */ /* 0x000fe20003800000 */
[----:B------:R-:W-:Y:S02]  /*4210*/  IMAD.MOV.U32 R25, RZ, RZ, RZ ;  /* 0x000000ffff197224 */ /* 0x000fe400078e00ff */
[----:B------:R-:W-:-:S04]  /*4220*/  UISETP.NE.AND UP0, UPT, UR36, 0x4, UPT ;  /* 0x000000042400788c */ /* 0x000fc8000bf05270 */
[----:B------:R-:W-:Y:S01]  /*4230*/  USEL UR36, UR36, URZ, UP0 ;  /* 0x0000003f24247287 */ /* 0x000fe20008000000 */
[----:B------:R-:W-:Y:S11]  /*4240*/  @!P0 BRA `(.L_x_73) ;  /* 0x0000000000cc8947 */ /* 0x000ff60003800000 */
[----:B------:R-:W-:-:S13]  /*4250*/  ISETP.NE.AND P3, PT, R165, 0x3, PT ;  /* 0x00000003a500780c */ /* 0x000fda0003f65270 */
[----:B------:R-:W-:Y:S05]  /*4260*/  @!P3 BRA `(.L_x_74) ;  /* 0x000000000004b947 */ /* 0x000fea0003800000 */
[----:B------:R-:W-:Y:S01]  /*4270*/  BPT.TRAP 0x1 ;  /* 0x000000040000795c */ /* 0x000fe20000300000 */
.L_x_74:
[C---:B------:R-:W-:Y:S01]  /*4280*/  LEA R4, R12.reuse, UR51, 0x3 ;  /* 0x000000330c047c11 */ /* 0x040fe2000f8e18ff */
[----:B------:R-:W-:Y:S01]  /*4290*/  VIADD R27, R12, 0x1 ;  /* 0x000000010c1b7836 */ /* 0x000fe20000000000 */
[----:B------:R-:W-:Y:S01]  /*42a0*/  SHF.L.U32 R5, RZ, 0x1f, RZ ;  /* 0x0000001fff057819 */ /* 0x000fe200000006ff */
[----:B------:R-:W-:Y:S03]  /*42b0*/  BSSY B1, `(.L_x_75) ;  /* 0x0000004000017945 */ /* 0x000fe60003800000 */
[----:B------:R-:W1:Y:S01]  /*42c0*/  SYNCS.PHASECHK.TRANS64.TRYWAIT P3, [R4+URZ+0x40], R5 ;  /* 0x00004005040075a7 */ /* 0x000e62000806017f */
[----:B------:R-:W-:Y:S01]  /*42d0*/  ISETP.NE.AND P4, PT, R27, 0x4, PT ;  /* 0x000000041b00780c */ /* 0x000fe20003f85270 */
[----:B-1----:R-:W-:-:S12]  /*42e0*/  @!P3 BRA `(.L_x_76) ;  /* 0x000000680020b947 */ /* 0x002fd80003800000 */
.L_x_239:
[----:B------:R-:W-:Y:S05]  /*42f0*/  BSYNC B1 ;  /* 0x0000000000017941 */ /* 0x000fea0003800000 */
.L_x_75:
[----:B------:R-:W-:Y:S05]  /*4300*/  @P1 BRA `(.L_x_77) ;  /* 0x0000000000941947 */ /* 0x000fea0003800000 */
[----:B------:R-:W-:Y:S01]  /*4310*/  LEA R25, R12, R91, 0xd ;  /* 0x0000005b0c197211 */ /* 0x000fe200078e68ff */
[----:B------:R-:W-:Y:S05]  /*4320*/  WARPSYNC.ALL ;  /* 0x0000000000007948 */ /* 0x000fea0003800000 */
[----:B------:R-:W-:Y:S01]  /*4330*/  IMAD R9, R162, 0x2, R25 ;  /* 0x00000002a2097824 */ /* 0x000fe200078e0219 */
[----:B-1----:R-:W1:Y:S05]  /*4340*/  LDSM.16.M88.4 R4, [R25] ;  /* 0x000000001904783b */ /* 0x002e6a0000000200 */
[----:B------:R-:W2:Y:S01]  /*4350*/  LDSM.16.M88.4 R8, [R9] ;  /* 0x000000000908783b */ /* 0x000ea20000000200 */
[----:B-1----:R-:W-:Y:S01]  /*4360*/  IMAD.U32 R156, R4, 0x10000, RZ ;  /* 0x00010000049c7824 */ /* 0x002fe200078e00ff */
[----:B------:R-:W-:Y:S01]  /*4370*/  SHF.L.U32 R26, R6, 0x10, RZ ;  /* 0x00000010061a7819 */ /* 0x000fe200000006ff */
[----:B------:R-:W-:Y:S01]  /*4380*/  IMAD.U32 R12, R5, 0x10000, RZ ;  /* 0x00010000050c7824 */ /* 0x000fe200078e00ff */
[----:B------:R-:W-:Y:S01]  /*4390*/  LOP3.LUT R4, R4, 0xffff0000, RZ, 0xc0, !PT ;  /* 0xffff000004047812 */ /* 0x000fe200078ec0ff */
[----:B------:R-:W-:Y:S01]  /*43a0*/  IMAD.U32 R90, R7, 0x10000, RZ ;  /* 0x00010000075a7824 */ /* 0x000fe200078e00ff */
[----:B--2---:R-:W-:Y:S01]  /*43b0*/  SHF.L.U32 R100, R10, 0x10, RZ ;  /* 0x000000100a647819 */ /* 0x004fe200000006ff */
[----:B------:R-:W-:Y:S01]  /*43c0*/  IMAD.U32 R96, R8, 0x10000, RZ ;  /* 0x0001000008607824 */ /* 0x000fe200078e00ff */
[----:B------:R-:W-:Y:S01]  /*43d0*/  LOP3.LUT R94, R5, 0xffff0000, RZ, 0xc0, !PT ;  /* 0xffff0000055e7812 */ /* 0x000fe200078ec0ff */
[----:B------:R-:W-:Y:S01]  /*43e0*/  IMAD.U32 R98, R9, 0x10000, RZ ;  /* 0x0001000009627824 */ /* 0x000fe200078e00ff */
[----:B------:R-:W-:Y:S01]  /*43f0*/  LOP3.LUT R6, R6, 0xffff0000, RZ, 0xc0, !PT ;  /* 0xffff000006067812 */ /* 0x000fe200078ec0ff */
[----:B------:R-:W-:Y:S01]  /*4400*/  IMAD.U32 R102, R11, 0x10000, RZ ;  /* 0x000100000b667824 */ /* 0x000fe200078e00ff */
[----:B------:R-:W-:Y:S01]  /*4410*/  LOP3.LUT R88, R7, 0xffff0000, RZ, 0xc0, !PT ;  /* 0xffff000007587812 */ /* 0x000fe200078ec0ff */
[-C--:B------:R-:W-:Y:S01]  /*4420*/  FMUL R156, R156, R163.reuse ;  /* 0x000000a39c9c7220 */ /* 0x080fe20000400000 */
        /* <DEDUP_REMOVED lines=19> */
.L_x_77:
[----:B------:R-:W-:Y:S02]  /*4560*/  SEL R25, RZ, 0x1, P4 ;  /* 0x00000001ff197807 */ /* 0x000fe40002000000 */
[----:B------:R-:W-:-:S07]  /*4570*/  SEL R12, R27, RZ, P4 ;  /* 0x000000ff1b0c7207 */ /* 0x000fce0002000000 */
.L_x_73:
[----:B------:R-:W-:Y:S05]  /*4580*/  BSYNC B0 ;  /* 0x0000000000007941 */ /* 0x000fea0003800000 */
.L_x_72:
[C-C-:B-1----:R-:W-:Y:S01]  /*4590*/  FFMA R5, R158.reuse, R104, R13.reuse ;  /* 0x000000689e057223 */ /* 0x142fe2000000000d */
[C-C-:B------:R-:W-:Y:S01]  /*45a0*/  FFMA R4, R158.reuse, R105, R13.reuse ;  /* 0x000000699e047223 */ /* 0x140fe2000000000d */
[C-C-:B------:R-:W-:Y:S01]  /*45b0*/  FFMA R9, R158.reuse, R112, R13.reuse ;  /* 0x000000709e097223 */ /* 0x140fe2000000000d */
[C---:B------:R-:W-:Y:S01]  /*45c0*/  FFMA R8, R158.reuse, R113, R13 ;  /* 0x000000719e087223 */ /* 0x040fe2000000000d */
[C-C-:B------:R-:W-:Y:S01]  /*45d0*/  FFMA R106, R158.reuse, R106, R15.reuse ;  /* 0x0000006a9e6a7223 */ /* 0x140fe2000000000f */
[C---:B------:R-:W-:Y:S01]  /*45e0*/  FFMA R107, R158.reuse, R107, R15 ;  /* 0x0000006b9e6b7223 */ /* 0x040fe2000000000f */
[C-C-:B------:R-:W-:Y:S01]  /*45f0*/  FFMA R108, R158.reuse, R108, R13.reuse ;  /* 0x0000006c9e6c7223 */ /* 0x140fe2000000000d */
[C---:B------:R-:W-:Y:S01]  /*4600*/  FFMA R109, R158.reuse, R109, R13 ;  /* 0x0000006d9e6d7223 */ /* 0x040fe2000000000d */
        /* <DEDUP_REMOVED lines=30> */
[----:B------:R-:W-:Y:S02]  /*47f0*/  F2FP.BF16.F32.PACK_AB R7, R30, R7 ;  /* 0x000000071e07723e */ /* 0x000fe400000010ff */
        /* <DEDUP_REMOVED lines=22> */
.L_x_79:
[----:B------:R-:W-:Y:S05]  /*4960*/  BSYNC B0 ;  /* 0x0000000000007941 */ /* 0x000fea0003800000 */
.L_x_78:
[----:B-1----:R-:W-:Y:S01]  /*4970*/  VIADD R5, R89, 0x4200 ;  /* 0x0000420059057836 */ /* 0x002fe20000000000 */
[----:B------:R-:W-:Y:S03]  /*4980*/  BAR.SYNC.DEFER_BLOCKING 0x1, 0x100 ;  /* 0x0044000000007b1d */ /* 0x000fe60000010000 */
[----:B------:R-:W-:-:S03]  /*4990*/  IMAD R26, R162, 0x2, R5 ;  /* 0x00000002a21a7824 */ /* 0x000fc600078e0205 */
[----:B------:R-:W-:Y:S04]  /*49a0*/  BSSY B0, `(.L_x_80) ;  /* 0x0000009000007945 */ /* 0x000fe80003800000 */
[----:B------:R-:W-:Y:S05]  /*49b0*/  @!P0 BRA `(.L_x_81) ;  /* 0x00000000001c8947 */ /* 0x000fea0003800000 */
[----:B------:R-:W-:-:S13]  /*49c0*/  ISETP.NE.AND P3, PT, R165, 0x3, PT ;  /* 0x00000003a500780c */ /* 0x000fda0003f65270 */
[----:B------:R-:W-:Y:S05]  /*49d0*/  @!P3 BRA `(.L_x_82) ;  /* 0x000000000004b947 */ /* 0x000fea0003800000 */
[----:B------:R-:W-:Y:S01]  /*49e0*/  BPT.TRAP 0x1 ;  /* 0x000000040000795c */ /* 0x000fe20000300000 */
.L_x_82:
[----:B------:R-:W-:-:S04]  /*49f0*/  ULEA UR4, UR36, UR51, 0x3 ;  /* 0x0000003324047291 */ /* 0x000fc8000f8e183f */
[----:B------:R-:W-:-:S04]  /*4a00*/  UIADD3 UR4, UR4, 0x60, URZ ;  /* 0x0000006004047890 */ /* 0x000fc8000fffe03f */
[----:B------:R-:W-:-:S09]  /*4a10*/  UPRMT UR4, UR50, 0x654, UR4 ;  /* 0x0000065432047896 */ /* 0x000fd20008000004 */
[----:B------:R-:W-:Y:S03]  /*4a20*/  SYNCS.ARRIVE.TRANS64.RED.A1T0 RZ, [UR4], RZ ;  /* 0x000000ffffff79a7 */ /* 0x000fe60008100404 */
.L_x_81:
[----:B------:R-:W-:Y:S05]  /*4a30*/  BSYNC B0 ;  /* 0x0000000000007941 */ /* 0x000fea0003800000 */
.L_x_80:
[----:B------:R-:W-:Y:S01]  /*4a40*/  UIADD3 UR4, UR36, 0x1, URZ ;  /* 0x0000000124047890 */ /* 0x000fe2000fffe03f */
[----:B------:R-:W-:Y:S03]  /*4a50*/  BSSY B0, `(.L_x_83) ;  /* 0x0000038000007945 */ /* 0x000fe60003800000 */
[----:B------:R-:W-:-:S04]  /*4a60*/  UISETP.NE.AND UP0, UPT, UR4, 0x4, UPT ;  /* 0x000000040400788c */ /* 0x000fc8000bf05270 */
[----:B------:R-:W-:Y:S01]  /*4a70*/  USEL UR8, UR4, URZ, UP0 ;  /* 0x0000003f04087287 */ /* 0x000fe20008000000 */
[----:B------:R-:W-:Y:S11]  /*4a80*/  @!P0 BRA `(.L_x_84) ;  /* 0x0000000000d08947 */ /* 0x000ff60003800000 */
[----:B------:R-:W-:-:S13]  /*4a90*/  ISETP.NE.AND P3, PT, R165, 0x3, PT ;  /* 0x00000003a500780c */ /* 0x000fda0003f65270 */
[----:B------:R-:W-:Y:S05]  /*4aa0*/  @!P3 BRA `(.L_x_85) ;  /* 0x000000000004b947 */ /* 0x000fea0003800000 */
[----:B------:R-:W-:Y:S01]  /*4ab0*/  BPT.TRAP 0x1 ;  /* 0x000000040000795c */ /* 0x000fe20000300000 */
.L_x_85:
[C---:B------:R-:W-:Y:S01]  /*4ac0*/  LEA R5, R12.reuse, UR51, 0x3 ;  /* 0x000000330c057c11 */ /* 0x040fe2000f8e18ff */
[----:B------:R-:W-:Y:S01]  /*4ad0*/  BSSY B1, `(.L_x_86) ;  /* 0x0000007000017945 */ /* 0x000fe20003800000 */
[----:B------:R-:W-:Y:S02]  /*4ae0*/  SHF.L.U32 R4, R25, 0x1f, RZ ;  /* 0x0000001f19047819 */ /* 0x000fe400000006ff */
[----:B------:R-:W-:Y:S02]  /*4af0*/  IADD3 R29, R12, 0x1, RZ ;  /* 0x000000010c1d7810 */ /* 0x000fe40007ffe0ff */
[----:B------:R-:W1:Y:S02]  /*4b00*/  SYNCS.PHASECHK.TRANS64.TRYWAIT P3, [R5+URZ+0x40], R4 ;  /* 0x00004004050075a7 */ /* 0x000e64000806017f */
[----:B------:R-:W-:-:S04]  /*4b10*/  ISETP.NE.AND P4, PT, R29, 0x4, PT ;  /* 0x000000041d00780c */ /* 0x000fc80003f85270 */
[----:B------:R-:W-:Y:S01]  /*4b20*/  SEL R34, RZ, 0x1, P4 ;  /* 0x00000001ff227807 */ /* 0x000fe20002000000 */
[----:B-1----:R-:W-:Y:S08]  /*4b30*/  @!P3 BRA `(.L_x_87) ;  /* 0x000000600020b947 */ /* 0x002ff00003800000 */
.L_x_240:
[----:B------:R-:W-:Y:S05]  /*4b40*/  BSYNC B1 ;  /* 0x0000000000017941 */ /* 0x000fea0003800000 */
.L_x_86:
[----:B------:R-:W-:Y:S05]  /*4b50*/  @P1 BRA `(.L_x_88) ;  /* 0x0000000000941947 */ /* 0x000fea0003800000 */
[----:B------:R-:W-:Y:S01]  /*4b60*/  IMAD R27, R12, 0x2000, R91 ;  /* 0x000020000c1b7824 */ /* 0x000fe200078e025b */
[----:B------:R-:W-:Y:S05]  /*4b70*/  WARPSYNC.ALL ;  /* 0x0000000000007948 */ /* 0x000fea0003800000 */
[----:B------:R-:W-:Y:S01]  /*4b80*/  IMAD R9, R162, 0x2, R27 ;  /* 0x00000002a2097824 */ /* 0x000fe200078e021b */
[----:B-1----:R-:W1:Y:S05]  /*4b90*/  LDSM.16.M88.4 R4, [R27] ;  /* 0x000000001b04783b */ /* 0x002e6a0000000200 */
[----:B------:R-:W2:Y:S01]  /*4ba0*/  LDSM.16.M88.4 R8, [R9] ;  /* 0x000000000908783b */ /* 0x000ea20000000200 */
[C---:B-1----:R-:W-:Y:S01]  /*4bb0*/  IMAD.U32 R156, R4.reuse, 0x10000, RZ ;  /* 0x00010000049c7824 */ /* 0x042fe200078e00ff */
[----:B------:R-:W-:Y:S01]  /*4bc0*/  LOP3.LUT R4, R4, 0xffff0000, RZ, 0xc0, !PT ;  /* 0xffff000004047812 */ /* 0x000fe200078ec0ff */
[----:B------:R-:W-:Y:S01]  /*4bd0*/  IMAD.U32 R28, R6, 0x10000, RZ ;  /* 0x00010000061c7824 */ /* 0x000fe200078e00ff */
[----:B------:R-:W-:Y:S01]  /*4be0*/  SHF.L.U32 R12, R5, 0x10, RZ ;  /* 0x00000010050c7819 */ /* 0x000fe200000006ff */
[----:B------:R-:W-:Y:S01]  /*4bf0*/  IMAD.U32 R90, R7, 0x10000, RZ ;  /* 0x00010000075a7824 */ /* 0x000fe200078e00ff */
[----:B------:R-:W-:Y:S01]  /*4c00*/  LOP3.LUT R94, R5, 0xffff0000, RZ, 0xc0, !PT ;  /* 0xffff0000055e7812 */ /* 0x000fe200078ec0ff */
[----:B--2---:R-:W-:Y:S01]  /*4c10*/  IMAD.U32 R96, R8, 0x10000, RZ ;  /* 0x0001000008607824 */ /* 0x004fe200078e00ff */
[----:B------:R-:W-:Y:S01]  /*4c20*/  LOP3.LUT R6, R6, 0xffff0000, RZ, 0xc0, !PT ;  /* 0xffff000006067812 */ /* 0x000fe200078ec0ff */
[----:B------:R-:W-:Y:S01]  /*4c30*/  IMAD.U32 R100, R10, 0x10000, RZ ;  /* 0x000100000a647824 */ /* 0x000fe200078e00ff */
[----:B------:R-:W-:Y:S01]  /*4c40*/  LOP3.LUT R88, R7, 0xffff0000, RZ, 0xc0, !PT ;  /* 0xffff000007587812 */ /* 0x000fe200078ec0ff */
[----:B------:R-:W-:Y:S01]  /*4c50*/  IMAD.U32 R102, R11, 0x10000, RZ ;  /* 0x000100000b667824 */ /* 0x000fe200078e00ff */
[----:B------:R-:W-:Y:S01]  /*4c60*/  LOP3.LUT R8, R8, 0xffff0000, RZ, 0xc0, !PT ;  /* 0xffff000008087812 */ /* 0x000fe200078ec0ff */
[-C--:B------:R-:W-:Y:S01]  /*4c70*/  FMUL R156, R156, R163.reuse ;  /* 0x000000a39c9c7220 */ /* 0x080fe20000400000 */
        /* <DEDUP_REMOVED lines=19> */
.L_x_88:
[----:B------:R-:W-:Y:S02]  /*4db0*/  LOP3.LUT R25, R25, R34, RZ, 0x3c, !PT ;  /* 0x0000002219197212 */ /* 0x000fe400078e3cff */
[----:B------:R-:W-:-:S07]  /*4dc0*/  SEL R12, R29, RZ, P4 ;  /* 0x000000ff1d0c7207 */ /* 0x000fce0002000000 */
.L_x_84:
[----:B------:R-:W-:Y:S05]  /*4dd0*/  BSYNC B0 ;  /* 0x0000000000007941 */ /* 0x000fea0003800000 */
.L_x_83:
        /* <DEDUP_REMOVED lines=55> */
[----:B------:R-:W-:Y:S02]  /*5150*/  UIADD3 UR4, UR51, 0x6200, URZ ;  /* 0x0000620033047890 */ /* 0x000fe4000fffe03f */
[----:B------:R-:W-:Y:S01]  /*5160*/  UIADD3.X UR11, URZ, UR55, URZ, UP0, !UPT ;  /* 0x000000373f0b7290 */ /* 0x000fe200087fe43f */
[----:B------:R-:W-:-:S08]  /*5170*/  UMOV UR7, UR47 ;  /* 0x0000002f00077c82 */ /* 0x000fd00008000000 */
[----:B------:R2:W-:Y:S01]  /*5180*/  UTMASTG.3D [UR4], [UR10] ;  /* 0x000000040a0073b5 */ /* 0x0005e20008010000 */
[----:B------:R0:W-:Y:S01]  /*5190*/  UTMACMDFLUSH ;  /* 0x00000000000079b7 */ /* 0x0001e20000000000 */
[----:B--2---:R-:W-:-:S04]  /*51a0*/  DEPBAR.LE SB0, 0x1 ;  /* 0x000080400000791a */ /* 0x004fc80000000000 */
.L_x_90:
[----:B------:R-:W-:Y:S05]  /*51b0*/  BSYNC B0 ;  /* 0x0000000000007941 */ /* 0x000fea0003800000 */
.L_x_89:
[----:B------:R-:W-:Y:S01]  /*51c0*/  VIADD R27, R89, 0x6200 ;  /* 0x00006200591b7836 */ /* 0x000fe20000000000 */
[----:B------:R-:W-:Y:S04]  /*51d0*/  BAR.SYNC.DEFER_BLOCKING 0x1, 0x100 ;  /* 0x0044000000007b1d */ /* 0x000fe80000010000 */
[----:B------:R-:W-:Y:S02]  /*51e0*/  LEA R27, R162, R27, 0x1 ;  /* 0x0000001ba21b7211 */ /* 0x000fe400078e08ff */
[----:B------:R-:W-:Y:S04]  /*51f0*/  BSSY B0, `(.L_x_91) ;  /* 0x0000009000007945 */ /* 0x000fe80003800000 */
[----:B------:R-:W-:Y:S05]  /*5200*/  @!P0 BRA `(.L_x_92) ;  /* 0x00000000001c8947 */ /* 0x000fea0003800000 */
[----:B------:R-:W-:-:S13]  /*5210*/  ISETP.NE.AND P3, PT, R165, 0x3, PT ;  /* 0x00000003a500780c */ /* 0x000fda0003f65270 */
[----:B------:R-:W-:Y:S05]  /*5220*/  @!P3 BRA `(.L_x_93) ;  /* 0x000000000004b947 */ /* 0x000fea0003800000 */
[----:B------:R-:W-:Y:S01]  /*5230*/  BPT.TRAP 0x1 ;  /* 0x000000040000795c */ /* 0x000fe20000300000 */
.L_x_93:
[----:B------:R-:W-:-:S04]  /*5240*/  ULEA UR4, UR8, UR51, 0x3 ;  /* 0x0000003308047291 */ /* 0x000fc8000f8e183f */
[----:B------:R-:W-:-:S04]  /*5250*/  UIADD3 UR4, UR4, 0x60, URZ ;  /* 0x0000006004047890 */ /* 0x000fc8000fffe03f */
[----:B------:R-:W-:-:S09]  /*5260*/  UPRMT UR4, UR50, 0x654, UR4 ;  /* 0x0000065432047896 */ /* 0x000fd20008000004 */
[----:B------:R-:W-:Y:S03]  /*5270*/  SYNCS.ARRIVE.TRANS64.RED.A1T0 RZ, [UR4], RZ ;  /* 0x000000ffffff79a7 */ /* 0x000fe60008100404 */
.L_x_92:
[----:B------:R-:W-:Y:S05]  /*5280*/  BSYNC B0 ;  /* 0x0000000000007941 */ /* 0x000fea0003800000 */
.L_x_91:
        /* <DEDUP_REMOVED lines=8> */
.L_x_96:
[C---:B-1----:R-:W-:Y:S01]  /*5310*/  LEA R4, R12.reuse, UR51, 0x3 ;  /* 0x000000330c047c11 */ /* 0x042fe2000f8e18ff */
[----:B------:R-:W-:Y:S01]  /*5320*/  VIADD R31, R12, 0x1 ;  /* 0x000000010c1f7836 */ /* 0x000fe20000000000 */
[----:B------:R-:W-:Y:S01]  /*5330*/  SHF.L.U32 R5, R25, 0x1f, RZ ;  /* 0x0000001f19057819 */ /* 0x000fe200000006ff */
[----:B------:R-:W-:Y:S03]  /*5340*/  BSSY B1, `(.L_x_97) ;  /* 0x0000005000017945 */ /* 0x000fe60003800000 */
[----:B------:R-:W1:Y:S01]  /*5350*/  SYNCS.PHASECHK.TRANS64.TRYWAIT P3, [R4+URZ+0x40], R5 ;  /* 0x00004005040075a7 */ /* 0x000e62000806017f */
[----:B------:R-:W-:-:S04]  /*5360*/  ISETP.NE.AND P4, PT, R31, 0x4, PT ;  /* 0x000000041f00780c */ /* 0x000fc80003f85270 */
[----:B------:R-:W-:Y:S01]  /*5370*/  SEL R34, RZ, 0x1, P4 ;  /* 0x00000001ff227807 */ /* 0x000fe20002000000 */
[----:B-1----:R-:W-:Y:S08]  /*5380*/  @!P3 BRA `(.L_x_98) ;  /* 0x000000580020b947 */ /* 0x002ff00003800000 */
.L_x_241:
[----:B------:R-:W-:Y:S05]  /*5390*/  BSYNC B1 ;  /* 0x0000000000017941 */ /* 0x000fea0003800000 */
.L_x_97:
        /* <DEDUP_REMOVED lines=8> */
[----:B------:R-:W-:Y:S01]  /*5420*/  LOP3.LUT R4, R4, 0xffff0000, RZ, 0xc0, !PT ;  /* 0xffff000004047812 */ /* 0x000fe200078ec0ff */
[C---:B------:R-:W-:Y:S01]  /*5430*/  IMAD.U32 R12, R5.reuse, 0x10000, RZ ;  /* 0x00010000050c7824 */ /* 0x040fe200078e00ff */
[----:B------:R-:W-:Y:S01]  /*5440*/  LOP3.LUT R94, R5, 0xffff0000, RZ, 0xc0, !PT ;  /* 0xffff0000055e7812 */ /* 0x000fe200078ec0ff */
[----:B--2---:R-:W-:Y:S01]  /*5450*/  IMAD.U32 R100, R10, 0x10000, RZ ;  /* 0x000100000a647824 */ /* 0x004fe200078e00ff */
[----:B------:R-:W-:Y:S01]  /*5460*/  SHF.L.U32 R96, R8, 0x10, RZ ;  /* 0x0000001008607819 */ /* 0x000fe200000006ff */
        /* <DEDUP_REMOVED lines=25> */
.L_x_99:
[----:B------:R-:W-:Y:S02]  /*5600*/  LOP3.LUT R25, R25, R34, RZ, 0x3c, !PT ;  /* 0x0000002219197212 */ /* 0x000fe400078e3cff */
[----:B------:R-:W-:-:S07]  /*5610*/  SEL R12, R31, RZ, P4 ;  /* 0x000000ff1f0c7207 */ /* 0x000fce0002000000 */
.L_x_95:
[----:B------:R-:W-:Y:S05]  /*5620*/  BSYNC B0 ;  /* 0x0000000000007941 */ /* 0x000fea0003800000 */
.L_x_94:
        /* <DEDUP_REMOVED lines=43> */
[----:B------:R1:W-:Y:S01]  /*58e0*/  STSM.16.M88.4 [R166], R8 ;  /* 0x00000008a6007844 */ /* 0x0003e20000000200 */
        /* <DEDUP_REMOVED lines=17> */
.L_x_101:
[----:B------:R-:W-:Y:S05]  /*5a00*/  BSYNC B0 ;  /* 0x0000000000007941 */ /* 0x000fea0003800000 */
.L_x_100:
[----:B------:R-:W-:Y:S06]  /*5a10*/  BAR.SYNC.DEFER_BLOCKING 0x1, 0x100 ;  /* 0x0044000000007b1d */ /* 0x000fec0000010000 */
[----:B------:R-:W-:Y:S04]  /*5a20*/  BSSY B0, `(.L_x_102) ;  /* 0x0000009000007945 */ /* 0x000fe80003800000 */
[----:B------:R-:W-:Y:S05]  /*5a30*/  @!P0 BRA `(.L_x_103) ;  /* 0x00000000001c8947 */ /* 0x000fea0003800000 */
[----:B------:R-:W-:-:S13]  /*5a40*/  ISETP.NE.AND P3, PT, R165, 0x3, PT ;  /* 0x00000003a500780c */ /* 0x000fda0003f65270 */
[----:B------:R-:W-:Y:S05]  /*5a50*/  @!P3 BRA `(.L_x_104) ;  /* 0x000000000004b947 */ /* 0x000fea0003800000 */
[----:B------:R-:W-:Y:S01]  /*5a60*/  BPT.TRAP 0x1 ;  /* 0x000000040000795c */ /* 0x000fe20000300000 */
.L_x_104:
[----:B------:R-:W-:-:S04]  /*5a70*/  ULEA UR4, UR8, UR51, 0x3 ;  /* 0x0000003308047291 */ /* 0x000fc8000f8e183f */
[----:B------:R-:W-:-:S04]  /*5a80*/  UIADD3 UR4, UR4, 0x60, URZ ;  /* 0x0000006004047890 */ /* 0x000fc8000fffe03f */
[----:B------:R-:W-:-:S09]  /*5a90*/  UPRMT UR4, UR50, 0x654, UR4 ;  /* 0x0000065432047896 */ /* 0x000fd20008000004 */
[----:B------:R-:W-:Y:S03]  /*5aa0*/  SYNCS.ARRIVE.TRANS64.RED.A1T0 RZ, [UR4], RZ ;  /* 0x000000ffffff79a7 */ /* 0x000fe60008100404 */
.L_x_103:
[----:B------:R-:W-:Y:S05]  /*5ab0*/  BSYNC B0 ;  /* 0x0000000000007941 */ /* 0x000fea0003800000 */
.L_x_102:
        /* <DEDUP_REMOVED lines=8> */
.L_x_107:
[C---:B-1----:R-:W-:Y:S01]  /*5b40*/  LEA R4, R12.reuse, UR51, 0x3 ;  /* 0x000000330c047c11 */ /* 0x042fe2000f8e18ff */
[----:B------:R-:W-:Y:S01]  /*5b50*/  BSSY B1, `(.L_x_108) ;  /* 0x0000007000017945 */ /* 0x000fe20003800000 */
[----:B------:R-:W-:Y:S02]  /*5b60*/  SHF.L.U32 R5, R25, 0x1f, RZ ;  /* 0x0000001f19057819 */ /* 0x000fe400000006ff */
[----:B------:R-:W-:Y:S02]  /*5b70*/  IADD3 R31, R12, 0x1, RZ ;  /* 0x000000010c1f7810 */ /* 0x000fe40007ffe0ff */
[----:B------:R-:W1:Y:S02]  /*5b80*/  SYNCS.PHASECHK.TRANS64.TRYWAIT P3, [R4+URZ+0x40], R5 ;  /* 0x00004005040075a7 */ /* 0x000e64000806017f */
[----:B------:R-:W-:-:S04]  /*5b90*/  ISETP.NE.AND P4, PT, R31, 0x4, PT ;  /* 0x000000041f00780c */ /* 0x000fc80003f85270 */
[----:B------:R-:W-:Y:S01]  /*5ba0*/  SEL R34, RZ, 0x1, P4 ;  /* 0x00000001ff227807 */ /* 0x000fe20002000000 */
[----:B-1----:R-:W-:Y:S08]  /*5bb0*/  @!P3 BRA `(.L_x_109) ;  /* 0x000000500028b947 */ /* 0x002ff00003800000 */
.L_x_242:
[----:B------:R-:W-:Y:S05]  /*5bc0*/  BSYNC B1 ;  /* 0x0000000000017941 */ /* 0x000fea0003800000 */
.L_x_108:
[----:B------:R-:W-:Y:S05]  /*5bd0*/  @P1 BRA `(.L_x_110) ;  /* 0x0000000000941947 */ /* 0x000fea0003800000 */
[----:B------:R-:W-:Y:S01]  /*5be0*/  IMAD R29, R12, 0x2000, R91 ;  /* 0x000020000c1d7824 */ /* 0x000fe200078e025b */
[----:B------:R-:W-:Y:S05]  /*5bf0*/  WARPSYNC.ALL ;  /* 0x0000000000007948 */ /* 0x000fea0003800000 */
[----:B-1----:R-:W-:Y:S01]  /*5c00*/  IMAD R5, R162, 0x2, R29 ;  /* 0x00000002a2057824 */ /* 0x002fe200078e021d */
[----:B------:R-:W1:Y:S05]  /*5c10*/  LDSM.16.M88.4 R8, [R29] ;  /* 0x000000001d08783b */ /* 0x000e6a0000000200 */
        /* <DEDUP_REMOVED lines=33> */
.L_x_110:
[----:B------:R-:W-:Y:S02]  /*5e30*/  LOP3.LUT R25, R25, R34, RZ, 0x3c, !PT ;  /* 0x0000002219197212 */ /* 0x000fe400078e3cff */
[----:B------:R-:W-:-:S07]  /*5e40*/  SEL R12, R31, RZ, P4 ;  /* 0x000000ff1f0c7207 */ /* 0x000fce0002000000 */
.L_x_106:
[----:B------:R-:W-:Y:S05]  /*5e50*/  BSYNC B0 ;  /* 0x0000000000007941 */ /* 0x000fea0003800000 */
.L_x_105:
        /* <DEDUP_REMOVED lines=61> */
.L_x_112:
[----:B------:R-:W-:Y:S05]  /*6230*/  BSYNC B0 ;  /* 0x0000000000007941 */ /* 0x000fea0003800000 */
.L_x_111:
[----:B------:R-:W-:Y:S06]  /*6240*/  BAR.SYNC.DEFER_BLOCKING 0x1, 0x100 ;  /* 0x0044000000007b1d */ /* 0x000fec0000010000 */
[----:B------:R-:W-:Y:S04]  /*6250*/  BSSY B0, `(.L_x_113) ;  /* 0x0000009000007945 */ /* 0x000fe80003800000 */
[----:B------:R-:W-:Y:S05]  /*6260*/  @!P0 BRA `(.L_x_114) ;  /* 0x00000000001c8947 */ /* 0x000fea0003800000 */
[----:B------:R-:W-:-:S13]  /*6270*/  ISETP.NE.AND P3, PT, R165, 0x3, PT ;  /* 0x00000003a500780c */ /* 0x000fda0003f65270 */
[----:B------:R-:W-:Y:S05]  /*6280*/  @!P3 BRA `(.L_x_115) ;  /* 0x000000000004b947 */ /* 0x000fea0003800000 */
[----:B------:R-:W-:Y:S01]  /*6290*/  BPT.TRAP 0x1 ;  /* 0x000000040000795c */ /* 0x000fe20000300000 */
.L_x_115:
[----:B------:R-:W-:-:S04]  /*62a0*/  ULEA UR4, UR8, UR51, 0x3 ;  /* 0x0000003308047291 */ /* 0x000fc8000f8e183f */
[----:B------:R-:W-:-:S04]  /*62b0*/  UIADD3 UR4, UR4, 0x60, URZ ;  /* 0x0000006004047890 */ /* 0x000fc8000fffe03f */
[----:B------:R-:W-:-:S09]  /*62c0*/  UPRMT UR4, UR50, 0x654, UR4 ;  /* 0x0000065432047896 */ /* 0x000fd20008000004 */
[----:B------:R-:W-:Y:S03]  /*62d0*/  SYNCS.ARRIVE.TRANS64.RED.A1T0 RZ, [UR4], RZ ;  /* 0x000000ffffff79a7 */ /* 0x000fe60008100404 */
.L_x_114:
[----:B------:R-:W-:Y:S05]  /*62e0*/  BSYNC B0 ;  /* 0x0000000000007941 */ /* 0x000fea0003800000 */
.L_x_113:
        /* <DEDUP_REMOVED lines=8> */
.L_x_118:
        /* <DEDUP_REMOVED lines=8> */
.L_x_243:
[----:B------:R-:W-:Y:S05]  /*63f0*/  BSYNC B1 ;  /* 0x0000000000017941 */ /* 0x000fea0003800000 */
.L_x_119:
[----:B------:R-:W-:Y:S05]  /*6400*/  @P1 BRA `(.L_x_121) ;  /* 0x0000000000941947 */ /* 0x000fea0003800000 */
[----:B------:R-:W-:Y:S01]  /*6410*/  LEA R29, R12, R91, 0xd ;  /* 0x0000005b0c1d7211 */ /* 0x000fe200078e68ff */
[----:B------:R-:W-:Y:S05]  /*6420*/  WARPSYNC.ALL ;  /* 0x0000000000007948 */ /* 0x000fea0003800000 */
[----:B-1----:R-:W-:Y:S01]  /*6430*/  IMAD R5, R162, 0x2, R29 ;  /* 0x00000002a2057824 */ /* 0x002fe200078e021d */
[----:B------:R-:W1:Y:S05]  /*6440*/  LDSM.16.M88.4 R8, [R29] ;  /* 0x000000001d08783b */ /* 0x000e6a0000000200 */
        /* <DEDUP_REMOVED lines=33> */
.L_x_121:
[----:B------:R-:W-:Y:S02]  /*6660*/  LOP3.LUT R25, R25, R32, RZ, 0x3c, !PT ;  /* 0x0000002019197212 */ /* 0x000fe400078e3cff */
[----:B------:R-:W-:-:S07]  /*6670*/  SEL R12, R31, RZ, P4 ;  /* 0x000000ff1f0c7207 */ /* 0x000fce0002000000 */
.L_x_117:
[----:B------:R-:W-:Y:S05]  /*6680*/  BSYNC B0 ;  /* 0x0000000000007941 */ /* 0x000fea0003800000 */
.L_x_116:
[C-C-:B-1----:R-:W-:Y:S01]  /*6690*/  FFMA R5, R158.reuse, R136, R13.reuse ;  /* 0x000000889e057223 */ /* 0x142fe2000000000d */
[C-C-:B------:R-:W-:Y:S01]  /*66a0*/  FFMA R4, R158.reuse, R137, R13.reuse ;  /* 0x000000899e047223 */ /* 0x140fe2000000000d */
[C-C-:B------:R-:W-:Y:S01]  /*66b0*/  FFMA R9, R158.reuse, R144, R13.reuse ;  /* 0x000000909e097223 */ /* 0x140fe2000000000d */
[C-C-:B------:R-:W-:Y:S01]  /*66c0*/  FFMA R8, R158.reuse, R145, R13.reuse ;  /* 0x000000919e087223 */ /* 0x140fe2000000000d */
[C-C-:B------:R-:W-:Y:S01]  /*66d0*/  FFMA R140, R158.reuse, R140, R13.reuse ;  /* 0x0000008c9e8c7223 */ /* 0x140fe2000000000d */
[C-C-:B------:R-:W-:Y:S01]  /*66e0*/  FFMA R141, R158.reuse, R141, R13.reuse ;  /* 0x0000008d9e8d7223 */ /* 0x140fe2000000000d */
[C-C-:B------:R-:W-:Y:S01]  /*66f0*/  FFMA R29, R158.reuse, R148, R13.reuse ;  /* 0x000000949e1d7223 */ /* 0x140fe2000000000d */
[C---:B------:R-:W-:Y:S01]  /*6700*/  FFMA R24, R158.reuse, R149, R13 ;  /* 0x000000959e187223 */ /* 0x040fe2000000000d */
[C-C-:B------:R-:W-:Y:S01]  /*6710*/  FFMA R138, R158.reuse, R138, R15.reuse ;  /* 0x0000008a9e8a7223 */ /* 0x140fe2000000000f */
[C-C-:B------:R-:W-:Y:S01]  /*6720*/  FFMA R139, R158.reuse, R139, R15.reuse ;  /* 0x0000008b9e8b7223 */ /* 0x140fe2000000000f */
[C-C-:B------:R-:W-:Y:S01]  /*6730*/  FFMA R7, R158.reuse, R142, R15.reuse ;  /* 0x0000008e9e077223 */ /* 0x140fe2000000000f */
[C-C-:B------:R-:W-:Y:S01]  /*6740*/  FFMA R143, R158.reuse, R143, R15.reuse ;  /* 0x0000008f9e8f7223 */ /* 0x140fe2000000000f */
[C-C-:B------:R-:W-:Y:S01]  /*6750*/  FFMA R11, R158.reuse, R146, R15.reuse ;  /* 0x000000929e0b7223 */ /* 0x140fe2000000000f */
[C-C-:B------:R-:W-:Y:S01]  /*6760*/  FFMA R10, R158.reuse, R147, R15.reuse ;  /* 0x000000939e0a7223 */ /* 0x140fe2000000000f */
        /* <DEDUP_REMOVED lines=47> */
.L_x_123:
[----:B------:R-:W-:Y:S05]  /*6a60*/  BSYNC B0 ;  /* 0x0000000000007941 */ /* 0x000fea0003800000 */
.L_x_122:
[----:B------:R-:W-:Y:S06]  /*6a70*/  BAR.SYNC.DEFER_BLOCKING 0x1, 0x100 ;  /* 0x0044000000007b1d */ /* 0x000fec0000010000 */
[----:B------:R-:W-:Y:S04]  /*6a80*/  BSSY B0, `(.L_x_124) ;  /* 0x0000009000007945 */ /* 0x000fe80003800000 */
[----:B------:R-:W-:Y:S05]  /*6a90*/  @!P0 BRA `(.L_x_125) ;  /* 0x00000000001c8947 */ /* 0x000fea0003800000 */
[----:B------:R-:W-:-:S13]  /*6aa0*/  ISETP.NE.AND P3, PT, R165, 0x3, PT ;  /* 0x00000003a500780c */ /* 0x000fda0003f65270 */
[----:B------:R-:W-:Y:S05]  /*6ab0*/  @!P3 BRA `(.L_x_126) ;  /* 0x000000000004b947 */ /* 0x000fea0003800000 */
[----:B------:R-:W-:Y:S01]  /*6ac0*/  BPT.TRAP 0x1 ;  /* 0x000000040000795c */ /* 0x000fe20000300000 */
.L_x_126:
[----:B------:R-:W-:-:S04]  /*6ad0*/  ULEA UR4, UR8, UR51, 0x3 ;  /* 0x0000003308047291 */ /* 0x000fc8000f8e183f */
[----:B------:R-:W-:-:S04]  /*6ae0*/  UIADD3 UR4, UR4, 0x60, URZ ;  /* 0x0000006004047890 */ /* 0x000fc8000fffe03f */
[----:B------:R-:W-:-:S09]  /*6af0*/  UPRMT UR4, UR50, 0x654, UR4 ;  /* 0x0000065432047896 */ /* 0x000fd20008000004 */
[----:B------:R-:W-:Y:S03]  /*6b00*/  SYNCS.ARRIVE.TRANS64.RED.A1T0 RZ, [UR4], RZ ;  /* 0x000000ffffff79a7 */ /* 0x000fe60008100404 */
.L_x_125:
[----:B------:R-:W-:Y:S05]  /*6b10*/  BSYNC B0 ;  /* 0x0000000000007941 */ /* 0x000fea0003800000 */
.L_x_124:
        /* <DEDUP_REMOVED lines=8> */
.L_x_129:
[----:B------:R-:W-:Y:S01]  /*6ba0*/  SHF.L.U32 R25, R25, 0x1f, RZ ;  /* 0x0000001f19197819 */ /* 0x000fe200000006ff */
[----:B------:R-:W-:Y:S01]  /*6bb0*/  BSSY B1, `(.L_x_130) ;  /* 0x0000004000017945 */ /* 0x000fe20003800000 */
[----:B-1----:R-:W-:-:S04]  /*6bc0*/  LEA R4, R12, UR51, 0x3 ;  /* 0x000000330c047c11 */ /* 0x002fc8000f8e18ff */
[----:B------:R-:W1:Y:S02]  /*6bd0*/  SYNCS.PHASECHK.TRANS64.TRYWAIT P3, [R4+URZ+0x40], R25 ;  /* 0x00004019040075a7 */ /* 0x000e64000806017f */
[----:B-1----:R-:W-:Y:S05]  /*6be0*/  @!P3 BRA `(.L_x_131) ;  /* 0x000000400044b947 */ /* 0x002fea0003800000 */
.L_x_244:
[----:B------:R-:W-:Y:S05]  /*6bf0*/  BSYNC B1 ;  /* 0x0000000000017941 */ /* 0x000fea0003800000 */
.L_x_130:
[----:B------:R-:W-:Y:S05]  /*6c00*/  @P1 BRA `(.L_x_128) ;  /* 0x0000000000941947 */ /* 0x000fea0003800000 */
[----:B------:R-:W-:Y:S01]  /*6c10*/  IMAD R91, R12, 0x2000, R91 ;  /* 0x000020000c5b7824 */ /* 0x000fe200078e025b */
[----:B------:R-:W-:Y:S05]  /*6c20*/  WARPSYNC.ALL ;  /* 0x0000000000007948 */ /* 0x000fea0003800000 */
[----:B-1----:R-:W-:Y:S01]  /*6c30*/  IMAD R4, R162, 0x2, R91 ;  /* 0x00000002a2047824 */ /* 0x002fe200078e025b */
[----:B------:R-:W1:Y:S05]  /*6c40*/  LDSM.16.M88.4 R8, [R91] ;  /* 0x000000005b08783b */ /* 0x000e6a0000000200 */
[----:B------:R-:W2:Y:S01]  /*6c50*/  LDSM.16.M88.4 R4, [R4] ;  /* 0x000000000404783b */ /* 0x000ea20000000200 */
[C---:B-1----:R-:W-:Y:S01]  /*6c60*/  SHF.L.U32 R156, R8.reuse, 0x10, RZ ;  /* 0x00000010089c7819 */ /* 0x042fe200000006ff */
[----:B------:R-:W-:Y:S01]  /*6c70*/  IMAD.U32 R90, R11, 0x10000, RZ ;  /* 0x000100000b5a7824 */ /* 0x000fe200078e00ff */
[----:B------:R-:W-:-:S02]  /*6c80*/  LOP3.LUT R8, R8, 0xffff0000, RZ, 0xc0, !PT ;  /* 0xffff000008087812 */ /* 0x000fc400078ec0ff */
[----:B------:R-:W-:Y:S01]  /*6c90*/  LOP3.LUT R94, R9, 0xffff0000, RZ, 0xc0, !PT ;  /* 0xffff0000095e7812 */ /* 0x000fe200078ec0ff */
[C---:B--2---:R-:W-:Y:S01]  /*6ca0*/  IMAD.U32 R100, R6.reuse, 0x10000, RZ ;  /* 0x0001000006647824 */ /* 0x044fe200078e00ff */
[----:B------:R-:W-:Y:S01]  /*6cb0*/  LOP3.LUT R26, R6, 0xffff0000, RZ, 0xc0, !PT ;  /* 0xffff0000061a7812 */ /* 0x000fe200078ec0ff */
[----:B------:R-:W-:Y:S01]  /*6cc0*/  IMAD.U32 R6, R10, 0x10000, RZ ;  /* 0x000100000a067824 */ /* 0x000fe200078e00ff */
[C---:B------:R-:W-:Y:S01]  /*6cd0*/  SHF.L.U32 R102, R7.reuse, 0x10, RZ ;  /* 0x0000001007667819 */ /* 0x040fe200000006ff */
[C---:B------:R-:W-:Y:S01]  /*6ce0*/  IMAD.U32 R96, R4.reuse, 0x10000, RZ ;  /* 0x0001000004607824 */ /* 0x040fe200078e00ff */
        /* <DEDUP_REMOVED lines=23> */
.L_x_128:
[----:B------:R-:W-:Y:S05]  /*6e60*/  BSYNC B0 ;  /* 0x0000000000007941 */ /* 0x000fea0003800000 */
.L_x_127:
[C-C-:B-1----:R-:W-:Y:S01]  /*6e70*/  FFMA R5, R158.reuse, R72, R21.reuse ;  /* 0x000000489e057223 */ /* 0x142fe20000000015 */
        /* <DEDUP_REMOVED lines=38> */
[----:B------:R-:W-:Y:S01]  /*70e0*/  F2FP.BF16.F32.PACK_AB R5, R8, R11 ;  /* 0x0000000b0805723e */ /* 0x000fe200000010ff */
[----:B------:R1:W-:Y:S01]  /*70f0*/  STSM.16.M88.4 [R89+0x6200], R28 ;  /* 0x0062001c59007844 */ /* 0x0003e20000000200 */
[----:B------:R-:W-:Y:S02]  /*7100*/  F2FP.BF16.F32.PACK_AB R6, R10, R13 ;  /* 0x0000000d0a06723e */ /* 0x000fe400000010ff */
        /* <DEDUP_REMOVED lines=19> */
.L_x_133:
[----:B------:R-:W-:Y:S05]  /*7240*/  BSYNC B0 ;  /* 0x0000000000007941 */ /* 0x000fea0003800000 */
.L_x_132:
[----:B------:R-:W-:Y:S06]  /*7250*/  BAR.SYNC.DEFER_BLOCKING 0x1, 0x100 ;  /* 0x0044000000007b1d */ /* 0x000fec0000010000 */
[----:B------:R-:W-:Y:S04]  /*7260*/  BSSY B0, `(.L_x_134) ;  /* 0x0000009000007945 */ /* 0x000fe80003800000 */
[----:B------:R-:W-:Y:S05]  /*7270*/  @!P0 BRA `(.L_x_135) ;  /* 0x00000000001c8947 */ /* 0x000fea0003800000 */
[----:B------:R-:W-:-:S13]  /*7280*/  ISETP.NE.AND P0, PT, R165, 0x3, PT ;  /* 0x00000003a500780c */ /* 0x000fda0003f05270 */
[----:B------:R-:W-:Y:S05]  /*7290*/  @!P0 BRA `(.L_x_136) ;  /* 0x0000000000048947 */ /* 0x000fea0003800000 */
[----:B------:R-:W-:Y:S01]  /*72a0*/  BPT.TRAP 0x1 ;  /* 0x000000040000795c */ /* 0x000fe20000300000 */
.L_x_136:
[----:B------:R-:W-:-:S04]  /*72b0*/  ULEA UR4, UR36, UR51, 0x3 ;  /* 0x0000003324047291 */ /* 0x000fc8000f8e183f */
[----:B------:R-:W-:-:S04]  /*72c0*/  UIADD3 UR4, UR4, 0x60, URZ ;  /* 0x0000006004047890 */ /* 0x000fc8000fffe03f */
[----:B------:R-:W-:-:S09]  /*72d0*/  UPRMT UR4, UR50, 0x654, UR4 ;  /* 0x0000065432047896 */ /* 0x000fd20008000004 */
[----:B------:R-:W-:Y:S03]  /*72e0*/  SYNCS.ARRIVE.TRANS64.RED.A1T0 RZ, [UR4], RZ ;  /* 0x000000ffffff79a7 */ /* 0x000fe60008100404 */
.L_x_135:
[----:B------:R-:W-:Y:S05]  /*72f0*/  BSYNC B0 ;  /* 0x0000000000007941 */ /* 0x000fea0003800000 */
.L_x_134:
[----:B------:R-:W-:Y:S01]  /*7300*/  IADD3 R16, P0, R16, UR40, RZ ;  /* 0x0000002810107c10 */ /* 0x000fe2000ff1e0ff */
[----:B------:R-:W-:Y:S01]  /*7310*/  ULDC.64 UR4, c[0x0][0x8f8] ;  /* 0x00023e0000047ab9 */ /* 0x000fe20000000a00 */
[----:B------:R-:W-:Y:S01]  /*7320*/  UIADD3 UR36, UR36, 0x1, URZ ;  /* 0x0000000124247890 */ /* 0x000fe2000fffe03f */
[----:B-1----:R-:W-:Y:S01]  /*7330*/  PRMT R4, RZ, 0x7610, R4 ;  /* 0x00007610ff047816 */ /* 0x002fe20000000004 */
[----:B------:R-:W-:Y:S01]  /*7340*/  UMOV UR47, 0xffffffff ;  /* 0xffffffff002f7882 */ /* 0x000fe20000000000 */
[----:B------:R-:W-:Y:S01]  /*7350*/  IADD3.X R17, R17, UR39, RZ, P0, !PT ;  /* 0x0000002711117c10 */ /* 0x000fe200087fe4ff */
[----:B------:R-:W-:Y:S01]  /*7360*/  UISETP.NE.AND UP0, UPT, UR36, 0x4, UPT ;  /* 0x000000042400788c */ /* 0x000fe2000bf05270 */
[----:B------:R-:W-:Y:S01]  /*7370*/  ISETP.GE.U32.AND P0, PT, R16, UR4, PT ;  /* 0x0000000410007c0c */ /* 0x000fe2000bf06070 */
[----:B------:R-:W-:Y:S01]  /*7380*/  IMAD.MOV.U32 R155, RZ, RZ, -0x1 ;  /* 0xffffffffff9b7424 */ /* 0x000fe200078e00ff */
[----:B------:R-:W-:Y:S01]  /*7390*/  MOV R156, 0xffffffff ;  /* 0xffffffff009c7802 */ /* 0x000fe20000000f00 */
[----:B------:R-:W-:Y:S01]  /*73a0*/  USEL UR36, UR36, URZ, UP0 ;  /* 0x0000003f24247287 */ /* 0x000fe20008000000 */
[----:B------:R-:W-:-:S13]  /*73b0*/  ISETP.GE.U32.AND.EX P0, PT, R17, UR5, PT, P0 ;  /* 0x0000000511007c0c */ /* 0x000fda000bf06100 */
[----:B------:R-:W-:Y:S05]  /*73c0*/  @P0 BRA `(.L_x_137) ;  /* 0x0000000400600947 */ /* 0x000fea0003800000 */
[----:B------:R-:W1:Y:S01]  /*73d0*/  LDC.64 R10, c[0x0][0x8d0] ;  /* 0x00023400ff0a7b82 */ /* 0x000e620000000a00 */
[----:B------:R-:W2:Y:S01]  /*73e0*/  S2R R15, SR_CTAID.X ;  /* 0x00000000000f7919 */ /* 0x000ea20000002500 */
[----:B------:R-:W-:Y:S02]  /*73f0*/  IMAD.MOV.U32 R8, RZ, RZ, R16 ;  /* 0x000000ffff087224 */ /* 0x000fe400078e0010 */
[----:B------:R-:W-:-:S04]  /*7400*/  IMAD.MOV.U32 R9, RZ, RZ, R17 ;  /* 0x000000ffff097224 */ /* 0x000fc800078e0011 */
[----:B------:R-:W3:Y:S08]  /*7410*/  LDC R12, c[0x0][0x8d8] ;  /* 0x00023600ff0c7b82 */ /* 0x000ef00000000800 */
[----:B------:R-:W4:Y:S01]  /*7420*/  LDC.64 R26, c[0x0][0x8c8] ;  /* 0x00023200ff1a7b82 */ /* 0x000f220000000a00 */
[----:B-1----:R-:W-:-:S04]  /*7430*/  ISETP.NE.U32.AND P0, PT, R10, RZ, PT ;  /* 0x000000ff0a00720c */ /* 0x002fc80003f05070 */
[----:B------:R-:W-:-:S13]  /*7440*/  ISETP.NE.AND.EX P0, PT, R11, RZ, PT, P0 ;  /* 0x000000ff0b00720c */ /* 0x000fda0003f05300 */
[----:B--234-:R-:W-:Y:S05]  /*7450*/  @!P0 BRA `(.L_x_138) ;  /* 0x0000000000288947 */ /* 0x01cfea0003800000 */
[----:B------:R-:W1:Y:S02]  /*7460*/  LDC R5, c[0x0][0x8dc] ;  /* 0x00023700ff057b82 */ /* 0x000e640000000800 */
[----:B-1----:R-:W-:-:S04]  /*7470*/  IADD3 R9, P0, R16, R5, RZ ;  /* 0x0000000510097210 */ /* 0x002fc80007f1e0ff */
        /* <DEDUP_REMOVED lines=8> */
.L_x_138:
[----:B------:R-:W1:Y:S01]  /*7500*/  S2R R21, SR_CTAID.Y ;  /* 0x0000000000157919 */ /* 0x000e620000002600 */
[-CC-:B------:R-:W-:Y:S01]  /*7510*/  SHF.R.U64 R34, R8, R12.reuse, R9.reuse ;  /* 0x0000000c08227219 */ /* 0x180fe20000001209 */
[----:B------:R-:W2:Y:S01]  /*7520*/  LDC.64 R24, c[0x0][0x8e8] ;  /* 0x00023a00ff187b82 */ /* 0x000ea20000000a00 */
[----:B------:R-:W-:Y:S01]  /*7530*/  SHF.R.U32.HI R4, RZ, R12, R9 ;  /* 0x0000000cff047219 */ /* 0x000fe20000011609 */
[----:B------:R-:W-:Y:S01]  /*7540*/  ULDC UR4, c[0x0][0x150] ;  /* 0x0000540000047ab9 */ /* 0x000fe20000000800 */
[----:B------:R-:W-:Y:S01]  /*7550*/  IADD3 R7, P0, RZ, -R34, RZ ;  /* 0x80000022ff077210 */ /* 0x000fe20007f1e0ff */
[----:B------:R-:W-:Y:S01]  /*7560*/  IMAD.MOV.U32 R11, RZ, RZ, -0x1 ;  /* 0xffffffffff0b7424 */ /* 0x000fe200078e00ff */
[----:B------:R-:W-:-:S03]  /*7570*/  I2FP.F32.U32 R9, R15 ;  /* 0x0000000f00097245 */ /* 0x000fc60000201000 */
[----:B------:R-:W3:Y:S01]  /*7580*/  LDC R8, c[0x0][0x8c0] ;  /* 0x00023000ff087b82 */ /* 0x000ee20000000800 */
[----:B------:R-:W-:Y:S02]  /*7590*/  IMAD.X R5, RZ, RZ, ~R4, P0 ;  /* 0x000000ffff057224 */ /* 0x000fe400000e0e04 */
[----:B------:R-:W-:Y:S01]  /*75a0*/  FMUL R9, R9, UR4 ;  /* 0x0000000409097c20 */ /* 0x000fe20008400000 */
[----:B------:R-:W-:Y:S01]  /*75b0*/  ULDC UR4, c[0x0][0x154] ;  /* 0x0000550000047ab9 */ /* 0x000fe20000000800 */
[-C--:B------:R-:W-:Y:S02]  /*75c0*/  IMAD R6, R5, R26.reuse, RZ ;  /* 0x0000001a05067224 */ /* 0x080fe400078e02ff */
[C---:B------:R-:W-:Y:S01]  /*75d0*/  IMAD.WIDE.U32 R4, R7.reuse, R26, R16 ;  /* 0x0000001a07047225 */ /* 0x040fe200078e0010 */
[----:B------:R-:W4:Y:S01]  /*75e0*/  LDC R28, c[0x0][0x8b0] ;  /* 0x00022c00ff1c7b82 */ /* 0x000f220000000800 */
[----:B------:R-:W5:Y:S02]  /*75f0*/  F2I.U32.TRUNC.NTZ R9, R9 ;  /* 0x0000000900097305 */ /* 0x000f64000020f000 */
[----:B------:R-:W-:-:S05]  /*7600*/  IMAD R7, R7, R27, R6 ;  /* 0x0000001b07077224 */ /* 0x000fca00078e0206 */
[----:B------:R-:W4:Y:S01]  /*7610*/  LDC R30, c[0x0][0x900] ;  /* 0x00024000ff1e7b82 */ /* 0x000f220000000800 */
[----:B------:R-:W-:Y:S02]  /*7620*/  IADD3 R5, R5, R7, RZ ;  /* 0x0000000705057210 */ /* 0x000fe40007ffe0ff */
[----:B--2---:R-:W-:-:S04]  /*7630*/  ISETP.NE.U32.AND P0, PT, R24, RZ, PT ;  /* 0x000000ff1800720c */ /* 0x004fc80003f05070 */
[----:B------:R-:W-:Y:S01]  /*7640*/  ISETP.NE.AND.EX P0, PT, R25, RZ, PT, P0 ;  /* 0x000000ff1900720c */ /* 0x000fe20003f05300 */
[----:B------:R-:W2:Y:S01]  /*7650*/  LDC R6, c[0x0][0x144] ;  /* 0x00005100ff067b82 */ /* 0x000ea20000000800 */
[-C--:B---3--:R-:W-:Y:S01]  /*7660*/  SHF.R.U64 R12, R4, R8.reuse, R5 ;  /* 0x00000008040c7219 */ /* 0x088fe20000001205 */
[----:B-----5:R-:W-:Y:S01]  /*7670*/  IMAD.MOV R9, RZ, RZ, -R9 ;  /* 0x000000ffff097224 */ /* 0x020fe200078e0a09 */
[----:B-1----:R-:W-:Y:S02]  /*7680*/  I2FP.F32.U32 R4, R21 ;  /* 0x0000001500047245 */ /* 0x002fe40000201000 */
[----:B------:R-:W-:-:S03]  /*7690*/  SHF.R.U32.HI R5, RZ, R8, R5 ;  /* 0x00000008ff057219 */ /* 0x000fc60000011605 */
[----:B------:R-:W1:Y:S01]  /*76a0*/  LDC R26, c[0x0][0x148] ;  /* 0x00005200ff1a7b82 */ /* 0x000e620000000800 */
[----:B------:R-:W-:Y:S01]  /*76b0*/  FMUL R7, R4, UR4 ;  /* 0x0000000404077c20 */ /* 0x000fe20008400000 */
[-CC-:B----4-:R-:W-:Y:S02]  /*76c0*/  SHF.R.U64 R10, R12, R28.reuse, R5.reuse ;  /* 0x0000001c0c0a7219 */ /* 0x190fe40000001205 */
[----:B------:R-:W-:Y:S01]  /*76d0*/  SHF.R.U32.HI R5, RZ, R28, R5 ;  /* 0x0000001cff057219 */ /* 0x000fe20000011605 */
[----:B------:R3:W4:Y:S03]  /*76e0*/  F2I.U32.TRUNC.NTZ R23, R7 ;  /* 0x0000000700177305 */ /* 0x000726000020f000 */
[----:B------:R-:W1:Y:S01]  /*76f0*/  LDC R27, c[0x0][0x8a8] ;  /* 0x00022a00ff1b7b82 */ /* 0x000e620000000800 */
[-C--:B------:R-:W-:Y:S02]  /*7700*/  SHF.R.U64 R13, R10, R30.reuse, R5 ;  /* 0x0000001e0a0d7219 */ /* 0x080fe40000001205 */
[----:B------:R-:W-:-:S02]  /*7710*/  SHF.L.U32 R11, R11, R30, RZ ;  /* 0x0000001e0b0b7219 */ /* 0x000fc400000006ff */
[-C--:B------:R-:W-:Y:S01]  /*7720*/  SHF.R.U32.HI R5, RZ, R30.reuse, R5 ;  /* 0x0000001eff057219 */ /* 0x080fe20000011605 */
[----:B------:R-:W-:Y:S01]  /*7730*/  IMAD.MOV.U32 R4, RZ, RZ, R13 ;  /* 0x000000ffff047224 */ /* 0x000fe200078e000d */
[----:B------:R-:W-:Y:S01]  /*7740*/  SHF.L.U32 R30, R3, R30, RZ ;  /* 0x0000001e031e7219 */ /* 0x000fe200000006ff */
[----:B------:R-:W1:Y:S01]  /*7750*/  LDC R31, c[0x0][0x8f0] ;  /* 0x00023c00ff1f7b82 */ /* 0x000e620000000800 */
[----:B--2---:R-:W-:Y:S01]  /*7760*/  IMAD R15, R6, R9, R15 ;  /* 0x00000009060f7224 */ /* 0x004fe200078e020f */
[----:B------:R-:W-:-:S06]  /*7770*/  LOP3.LUT R29, RZ, R11, RZ, 0x33, !PT ;  /* 0x0000000bff1d7212 */ /* 0x000fcc00078e33ff */
[----:B------:R-:W2:Y:S08]  /*7780*/  LDC R32, c[0x0][0x8e0] ;  /* 0x00023800ff207b82 */ /* 0x000eb00000000800 */
[----:B------:R-:W1:Y:S01]  /*7790*/  LDC R33, c[0x0][0x8b8] ;  /* 0x00022e00ff217b82 */ /* 0x000e620000000800 */
[----:B---34-:R-:W-:Y:S05]  /*77a0*/  @!P0 BRA `(.L_x_139) ;  /* 0x0000000000288947 */ /* 0x018fea0003800000 */
[----:B------:R-:W3:Y:S02]  /*77b0*/  LDC R4, c[0x0][0x8f4] ;  /* 0x00023d00ff047b82 */ /* 0x000ee40000000800 */
[----:B---3--:R-:W-:-:S04]  /*77c0*/  IADD3 R3, P0, R13, R4, RZ ;  /* 0x000000040d037210 */ /* 0x008fc80007f1e0ff */
        /* <DEDUP_REMOVED lines=8> */
.L_x_139:
[----:B------:R-:W-:Y:S01]  /*7850*/  ISETP.NE.AND P0, PT, R2, 0x1, PT ;  /* 0x000000010200780c */ /* 0x000fe20003f05270 */
[----:B------:R-:W-:Y:S01]  /*7860*/  IMAD.MOV R23, RZ, RZ, -R23 ;  /* 0x000000ffff177224 */ /* 0x000fe200078e0a17 */
[----:B-1----:R-:W-:Y:S02]  /*7870*/  SHF.R.U64 R3, R4, R31, R5 ;  /* 0x0000001f04037219 */ /* 0x002fe40000001205 */
[----:B------:R-:W-:Y:S02]  /*7880*/  LOP3.LUT R156, R10, R29, RZ, 0xc0, !PT ;  /* 0x0000001d0a9c7212 */ /* 0x000fe400078ec0ff */
[----:B------:R-:W-:Y:S01]  /*7890*/  IADD3 R5, R27, -0x1, RZ ;  /* 0xffffffff1b057810 */ /* 0x000fe20007ffe0ff */
[----:B------:R-:W-:Y:S01]  /*78a0*/  IMAD.MOV R4, RZ, RZ, -R3 ;  /* 0x000000ffff047224 */ /* 0x000fe200078e0a03 */
[----:B------:R-:W-:Y:S01]  /*78b0*/  R2UR UR47, R34 ;  /* 0x00000000222f72ca */ /* 0x000fe200000e0000 */
[----:B------:R-:W-:Y:S01]  /*78c0*/  IMAD R156, R30, R3, R156 ;  /* 0x000000031e9c7224 */ /* 0x000fe200078e029c */
[----:B------:R-:W-:Y:S01]  /*78d0*/  LOP3.LUT R12, R12, R5, RZ, 0xc0, !PT ;  /* 0x000000050c0c7212 */ /* 0x000fe200078ec0ff */
[----:B--2---:R-:W-:-:S02]  /*78e0*/  IMAD R3, R4, R32, R13 ;  /* 0x0000002004037224 */ /* 0x004fc400078e020d */
[----:B------:R-:W-:Y:S02]  /*78f0*/  @P0 IMAD R15, R26, R23, R21 ;  /* 0x000000171a0f0224 */ /* 0x000fe400078e0215 */
[----:B------:R-:W-:Y:S02]  /*7900*/  IMAD R3, R3, R27, R12 ;  /* 0x0000001b03037224 */ /* 0x000fe400078e020c */
[----:B------:R-:W-:Y:S02]  /*7910*/  IMAD R156, R156, R33, R15 ;  /* 0x000000219c9c7224 */ /* 0x000fe400078e020f */
[----:B------:R-:W-:-:S03]  /*7920*/  IMAD.MOV.U32 R4, RZ, RZ, 0x1 ;  /* 0x00000001ff047424 */ /* 0x000fc600078e00ff */
[----:B------:R-:W-:Y:S02]  /*7930*/  SEL R155, R3, R156, !P0 ;  /* 0x0000009c039b7207 */ /* 0x000fe40004000000 */
[----:B------:R-:W-:-:S07]  /*7940*/  SEL R156, R156, R3, !P0 ;  /* 0x000000039c9c7207 */ /* 0x000fce0004000000 */
.L_x_137:
[----:B------:R-:W-:Y:S01]  /*7950*/  UIADD3 UR48, UR49, UR48, URZ ;  /* 0x0000003031307290 */ /* 0x000fe2000fffe03f */
[----:B------:R-:W-:Y:S01]  /*7960*/  LOP3.LUT P0, RZ, R4, 0xff, RZ, 0xc0, !PT ;  /* 0x000000ff04ff7812 */ /* 0x000fe2000780c0ff */
[----:B------:R-:W-:Y:S01]  /*7970*/  UIADD3 UR42, UR42, 0x8, URZ ;  /* 0x000000082a2a7890 */ /* 0x000fe2000fffe03f */
[----:B------:R-:W-:Y:S01]  /*7980*/  IMAD.MOV.U32 R163, RZ, RZ, R0 ;  /* 0x000000ffffa37224 */ /* 0x000fe200078e0000 */
[----:B------:R-:W-:Y:S02]  /*7990*/  USHF.R.U32.HI UR4, URZ, 0x2, UR48 ;  /* 0x000000023f047899 */ /* 0x000fe40008011630 */
[----:B------:R-:W-:Y:S02]  /*79a0*/  UISETP.GT.U32.AND UP0, UPT, UR48, 0x3, UPT ;  /* 0x000000033000788c */ /* 0x000fe4000bf04070 */
[----:B------:R-:W-:Y:S02]  /*79b0*/  ULOP3.LUT UR4, UR4, 0x1, URZ, 0xc0, !UPT ;  /* 0x0000000104047892 */ /* 0x000fe4000f8ec03f */
[----:B------:R-:W-:-:S02]  /*79c0*/  UISETP.LT.U32.AND UP0, UPT, UR49, 0x4, UP0 ;  /* 0x000000043100788c */ /* 0x000fc40008701070 */
[----:B------:R-:W-:Y:S02]  /*79d0*/  UISETP.NE.U32.AND UP1, UPT, UR4, 0x1, UPT ;  /* 0x000000010400788c */ /* 0x000fe4000bf25070 */
[----:B------:R-:W-:Y:S02]  /*79e0*/  USEL UR5, URZ, 0x1, !UP0 ;  /* 0x000000013f057887 */ /* 0x000fe4000c000000 */
[----:B------:R-:W-:Y:S02]  /*79f0*/  UISETP.GT.U32.AND UP1, UPT, UR49, 0x3, !UP1 ;  /* 0x000000033100788c */ /* 0x000fe4000cf24070 */
[----:B------:R-:W-:Y:S02]  /*7a00*/  ULOP3.LUT UR48, UR48, 0x3, URZ, 0xc0, !UPT ;  /* 0x0000000330307892 */ /* 0x000fe4000f8ec03f */
[----:B------:R-:W-:-:S04]  /*7a10*/  USEL UR4, URZ, 0x1, !UP1 ;  /* 0x000000013f047887 */ /* 0x000fc8000c800000 */
[----:B------:R-:W-:Y:S01]  /*7a20*/  ULOP3.LUT UR43, UR4, UR43, UR5, 0x96, !UPT ;  /* 0x0000002b042b7292 */ /* 0x000fe2000f8e9605 */
[----:B------:R-:W-:Y:S11]  /*7a30*/  @P0 BRA `(.L_x_140) ;  /* 0xffffff9c003c0947 */ /* 0x000ff6000383ffff */
[----:B------:R-:W-:-:S13]  /*7a40*/  PLOP3.LUT P0, PT, PT, PT, PT, 0x8, 0x0 ;  /* 0x000000000000781c */ /* 0x000fda0003f0e170 */
.L_x_21:
[----:B------:R-:W-:Y:S05]  /*7a50*/  @P0 BRA `(.L_x_13) ;  /* 0x0000002c00e40947 */ /* 0x000fea0003800000 */
[----:B------:R-:W-:Y:S01]  /*7a60*/  ULDC.64 UR6, c[0x0][0x588] ;  /* 0x0001620000067ab9 */ /* 0x000fe20000000a00 */
[----:B------:R-:W-:Y:S01]  /*7a70*/  ISETP.NE.U32.AND P1, PT, R20, RZ, PT ;  /* 0x000000ff1400720c */ /* 0x000fe20003f25070 */
[----:B------:R-:W-:-:S04]  /*7a80*/  DEPBAR.LE SB0, 0x0 ;  /* 0x000080000000791a */ /* 0x000fc80000000000 */
[----:B------:R-:W-:Y:S01]  /*7a90*/  ISETP.NE.U32.AND P0, PT, RZ, UR6, PT ;  /* 0x00000006ff007c0c */ /* 0x000fe2000bf05070 */
[----:B------:R-:W-:Y:S01]  /*7aa0*/  BSSY B0, `(.L_x_141) ;  /* 0x0000015000007945 */ /* 0x000fe20003800000 */
[----:B------:R-:W-:Y:S02]  /*7ab0*/  ISETP.NE.AND.EX P1, PT, R14, RZ, PT, P1 ;  /* 0x000000ff0e00720c */ /* 0x000fe40003f25310 */
[----:B------:R-:W-:-:S13]  /*7ac0*/  ISETP.NE.AND.EX P0, PT, RZ, UR7, PT, P0 ;  /* 0x00000007ff007c0c */ /* 0x000fda000bf05300 */
[----:B------:R-:W-:Y:S05]  /*7ad0*/  @P0 BRA P1, `(.L_x_142) ;  /* 0x0000000000440947 */ /* 0x000fea0000800000 */
[----:B------:R-:W-:-:S04]  /*7ae0*/  ISETP.NE.U32.AND P0, PT, R20, RZ, PT ;  /* 0x000000ff1400720c */ /* 0x000fc80003f05070 */
[----:B------:R-:W-:-:S13]  /*7af0*/  ISETP.NE.AND.EX P0, PT, R14, RZ, PT, P0 ;  /* 0x000000ff0e00720c */ /* 0x000fda0003f05300 */
[----:B------:R-:W-:Y:S05]  /*7b00*/  @!P0 BRA `(.L_x_143) ;  /* 0x00000000002c8947 */ /* 0x000fea0003800000 */
[----:B------:R-:W-:-:S13]  /*7b10*/  LOP3.LUT P0, RZ, R154, 0xff, RZ, 0xc0, !PT ;  /* 0x000000ff9aff7812 */ /* 0x000fda000780c0ff */
[----:B------:R-:W-:Y:S05]  /*7b20*/  @!P0 BRA `(.L_x_144) ;  /* 0x0000000000108947 */ /* 0x000fea0003800000 */
[----:B-----5:R-:W-:-:S13]  /*7b30*/  FSETP.NEU.AND P0, PT, R157, RZ, PT ;  /* 0x000000ff9d00720b */ /* 0x020fda0003f0d000 */
[----:B------:R-:W-:Y:S05]  /*7b40*/  @!P0 BREAK B0 ;  /* 0x0000000000008942 */ /* 0x000fea0003800000 */
[----:B------:R-:W-:Y:S05]  /*7b50*/  @P0 BRA `(.L_x_142) ;  /* 0x0000000000240947 */ /* 0x000fea0003800000 */
[----:B------:R-:W-:Y:S05]  /*7b60*/  BRA `(.L_x_13) ;  /* 0x0000002c00a07947 */ /* 0x000fea0003800000 */
.L_x_144:
[----:B------:R-:W-:-:S04]  /*7b70*/  ISETP.NE.U32.AND P0, PT, RZ, UR6, PT ;  /* 0x00000006ff007c0c */ /* 0x000fc8000bf05070 */
[----:B------:R-:W-:-:S13]  /*7b80*/  ISETP.NE.AND.EX P0, PT, RZ, UR7, PT, P0 ;  /* 0x00000007ff007c0c */ /* 0x000fda000bf05300 */
[----:B------:R-:W-:Y:S05]  /*7b90*/  @!P0 BREAK B0 ;  /* 0x0000000000008942 */ /* 0x000fea0003800000 */
[----:B------:R-:W-:Y:S05]  /*7ba0*/  @P0 BRA `(.L_x_142) ;  /* 0x0000000000100947 */ /* 0x000fea0003800000 */
[----:B------:R-:W-:Y:S05]  /*7bb0*/  BRA `(.L_x_13) ;  /* 0x0000002c008c7947 */ /* 0x000fea0003800000 */
.L_x_143:
[----:B-----5:R-:W-:-:S13]  /*7bc0*/  FSETP.NEU.AND P0, PT, R157, RZ, PT ;  /* 0x000000ff9d00720b */ /* 0x020fda0003f0d000 */
[----:B------:R-:W-:Y:S05]  /*7bd0*/  @!P0 BREAK B0 ;  /* 0x0000000000008942 */ /* 0x000fea0003800000 */
[----:B------:R-:W-:Y:S05]  /*7be0*/  @!P0 BRA `(.L_x_13) ;  /* 0x0000002c00808947 */ /* 0x000fea0003800000 */
.L_x_142:
[----:B-1----:R-:W-:Y:S05]  /*7bf0*/  BSYNC B0 ;  /* 0x0000000000007941 */ /* 0x002fea0003800000 */
.L_x_141:
[----:B------:R-:W-:-:S04]  /*7c00*/  LOP3.LUT R19, R19, 0x1, RZ, 0xfc, !PT ;  /* 0x0000000113137812 */ /* 0x000fc800078efcff */
[----:B------:R-:W-:-:S13]  /*7c10*/  ISETP.NE.AND P0, PT, R19, 0x3, PT ;  /* 0x000000031300780c */ /* 0x000fda0003f05270 */
[----:B------:R-:W-:Y:S05]  /*7c20*/  @!P0 BRA `(.L_x_145) ;  /* 0x0000000000048947 */ /* 0x000fea0003800000 */
[----:B------:R-:W-:Y:S01]  /*7c30*/  BPT.TRAP 0x1 ;  /* 0x000000040000795c */ /* 0x000fe20000300000 */
.L_x_145:
[----:B------:R-:W1:Y:S01]  /*7c40*/  S2UR UR5, SR_CgaCtaId ;  /* 0x00000000000579c3 */ /* 0x000e620000008800 */
[----:B------:R-:W-:Y:S02]  /*7c50*/  UMOV UR4, 0x400 ;  /* 0x0000040000047882 */ /* 0x000fe40000000000 */
[----:B-1----:R-:W-:-:S04]  /*7c60*/  ULEA UR4, UR5, UR4, 0x18 ;  /* 0x0000000405047291 */ /* 0x002fc8000f8ec03f */
[----:B------:R-:W-:-:S04]  /*7c70*/  ULEA UR4, UR36, UR4, 0x3 ;  /* 0x0000000424047291 */ /* 0x000fc8000f8e183f */
[----:B------:R-:W-:-:S04]  /*7c80*/  UIADD3 UR4, UR4, 0x60, URZ ;  /* 0x0000006004047890 */ /* 0x000fc8000fffe03f */
[----:B------:R-:W-:-:S09]  /*7c90*/  UPRMT UR4, UR5, 0x654, UR4 ;  /* 0x0000065405047896 */ /* 0x000fd20008000004 */
[----:B------:R-:W-:Y:S01]  /*7ca0*/  SYNCS.ARRIVE.TRANS64.RED.A1T0 RZ, [UR4], RZ ;  /* 0x000000ffffff79a7 */ /* 0x000fe20008100404 */
[----:B------:R-:W-:Y:S05]  /*7cb0*/  BRA `(.L_x_13) ;  /* 0x0000002c004c7947 */ /* 0x000fea0003800000 */
.L_x_12:
[----:B------:R-:W-:Y:S01]  /*7cc0*/  ULDC.64 UR4, c[0x0][0x8f8] ;  /* 0x00023e0000047ab9 */ /* 0x000fe20000000a00 */
[----:B------:R-:W-:Y:S01]  /*7cd0*/  PRMT R10, RZ, 0x7610, R10 ;  /* 0x00007610ff0a7816 */ /* 0x000fe2000000000a */
[----:B------:R-:W-:Y:S01]  /*7ce0*/  IMAD.MOV.U32 R20, RZ, RZ, -0x1 ;  /* 0xffffffffff147424 */ /* 0x000fe200078e00ff */
[----:B------:R-:W-:Y:S01]  /*7cf0*/  ISETP.GE.U32.AND P0, PT, R16, UR4, PT ;  /* 0x0000000410007c0c */ /* 0x000fe2000bf06070 */
[----:B------:R-:W-:Y:S01]  /*7d00*/  IMAD.MOV.U32 R13, RZ, RZ, -0x1 ;  /* 0xffffffffff0d7424 */ /* 0x000fe200078e00ff */
[----:B------:R-:W-:Y:S02]  /*7d10*/  MOV R21, 0xffffffff ;  /* 0xffffffff00157802 */ /* 0x000fe40000000f00 */
[----:B------:R-:W-:-:S13]  /*7d20*/  ISETP.GE.U32.AND.EX P0, PT, R17, UR5, PT, P0 ;  /* 0x0000000511007c0c */ /* 0x000fda000bf06100 */
[----:B------:R-:W-:Y:S05]  /*7d30*/  @P0 BRA `(.L_x_146) ;  /* 0x0000000400240947 */ /* 0x000fea0003800000 */
[----:B------:R-:W2:Y:S01]  /*7d40*/  LDC.64 R20, c[0x0][0x8d0] ;  /* 0x00023400ff147b82 */ /* 0x000ea20000000a00 */
[----:B------:R-:W-:Y:S01]  /*7d50*/  IMAD.MOV.U32 R14, RZ, RZ, R16 ;  /* 0x000000ffff0e7224 */ /* 0x000fe200078e0010 */
[----:B------:R-:W-:-:S06]  /*7d60*/  MOV R15, R17 ;  /* 0x00000011000f7202 */ /* 0x000fcc0000000f00 */
[----:B------:R-:W3:Y:S08]  /*7d70*/  LDC R26, c[0x0][0x8d8] ;  /* 0x00023600ff1a7b82 */ /* 0x000ef00000000800 */
[----:B------:R-:W4:Y:S01]  /*7d80*/  LDC.64 R28, c[0x0][0x8c8] ;  /* 0x00023200ff1c7b82 */ /* 0x000f220000000a00 */
[----:B--2---:R-:W-:-:S04]  /*7d90*/  ISETP.NE.U32.AND P0, PT, R20, RZ, PT ;  /* 0x000000ff1400720c */ /* 0x004fc80003f05070 */
[----:B------:R-:W-:-:S13]  /*7da0*/  ISETP.NE.AND.EX P0, PT, R21, RZ, PT, P0 ;  /* 0x000000ff1500720c */ /* 0x000fda0003f05300 */
[----:B---34-:R-:W-:Y:S05]  /*7db0*/  @!P0 BRA `(.L_x_147) ;  /* 0x0000000000288947 */ /* 0x018fea0003800000 */
[----:B------:R-:W2:Y:S02]  /*7dc0*/  LDC R11, c[0x0][0x8dc] ;  /* 0x00023700ff0b7b82 */ /* 0x000ea40000000800 */
[----:B--2---:R-:W-:-:S05]  /*7dd0*/  IADD3 R15, P0, R16, R11, RZ ;  /* 0x0000000b100f7210 */ /* 0x004fca0007f1e0ff */
[----:B------:R-:W-:-:S04]  /*7de0*/  IMAD.X R25, RZ, RZ, R17, P0 ;  /* 0x000000ffff197224 */ /* 0x000fc800000e0611 */
[----:B------:R-:W-:-:S04]  /*7df0*/  IMAD.WIDE.U32 R10, R25, R20, RZ ;  /* 0x00000014190a7225 */ /* 0x000fc800078e00ff */
[----:B------:R-:W-:-:S04]  /*7e00*/  IMAD.WIDE.U32 R12, P0, R15, R21, R10 ;  /* 0x000000150f0c7225 */ /* 0x000fc8000780000a */
[----:B------:R-:W-:-:S04]  /*7e10*/  IMAD.WIDE.U32 R10, R15, R20, RZ ;  /* 0x000000140f0a7225 */ /* 0x000fc800078e00ff */
[----:B------:R-:W-:Y:S01]  /*7e20*/  IMAD.X R15, RZ, RZ, RZ, P0 ;  /* 0x000000ffff0f7224 */ /* 0x000fe200000e06ff */
[----:B------:R-:W-:Y:S01]  /*7e30*/  IADD3 RZ, P0, R11, R12, RZ ;  /* 0x0000000c0bff7210 */ /* 0x000fe20007f1e0ff */
[----:B------:R-:W-:-:S04]  /*7e40*/  IMAD.MOV.U32 R14, RZ, RZ, R13 ;  /* 0x000000ffff0e7224 */ /* 0x000fc800078e000d */
[----:B------:R-:W-:-:S08]  /*7e50*/  IMAD.WIDE.U32.X R14, R25, R21, R14, P0 ;  /* 0x00000015190e7225 */ /* 0x000fd000000e040e */
.L_x_147:
[----:B------:R-:W2:Y:S01]  /*7e60*/  LDC.64 R30, c[0x0][0x8e8] ;  /* 0x00023a00ff1e7b82 */ /* 0x000ea20000000a00 */
[-CC-:B------:R-:W-:Y:S01]  /*7e70*/  SHF.R.U64 R24, R14, R26.reuse, R15.reuse ;  /* 0x0000001a0e187219 */ /* 0x180fe2000000120f */
[----:B------:R-:W-:Y:S01]  /*7e80*/  ULDC UR4, c[0x0][0x900] ;  /* 0x0002400000047ab9 */ /* 0x000fe20000000800 */
[----:B------:R-:W-:Y:S02]  /*7e90*/  SHF.R.U32.HI R10, RZ, R26, R15 ;  /* 0x0000001aff0a7219 */ /* 0x000fe4000001160f */
[----:B------:R-:W-:-:S03]  /*7ea0*/  IADD3 R13, P0, RZ, -R24, RZ ;  /* 0x80000018ff0d7210 */ /* 0x000fc60007f1e0ff */
[----:B------:R-:W3:Y:S01]  /*7eb0*/  LDC R14, c[0x0][0x8c0] ;  /* 0x00023000ff0e7b82 */ /* 0x000ee20000000800 */
[----:B------:R-:W-:-:S05]  /*7ec0*/  IADD3.X R11, RZ, ~R10, RZ, P0, !PT ;  /* 0x8000000aff0b7210 */ /* 0x000fca00007fe4ff */
[-C--:B------:R-:W-:Y:S02]  /*7ed0*/  IMAD R12, R11, R28.reuse, RZ ;  /* 0x0000001c0b0c7224 */ /* 0x080fe400078e02ff */
[----:B------:R-:W4:Y:S01]  /*7ee0*/  LDC R26, c[0x0][0x8b0] ;  /* 0x00022c00ff1a7b82 */ /* 0x000f220000000800 */
[----:B------:R-:W-:-:S04]  /*7ef0*/  IMAD.WIDE.U32 R10, R13, R28, R16 ;  /* 0x0000001c0d0a7225 */ /* 0x000fc800078e0010 */
[----:B------:R-:W-:-:S03]  /*7f00*/  IMAD R13, R13, R29, R12 ;  /* 0x0000001d0d0d7224 */ /* 0x000fc600078e020c */
[----:B------:R-:W1:Y:S01]  /*7f10*/  LDC R27, c[0x0][0x8a8] ;  /* 0x00022a00ff1b7b82 */ /* 0x000e620000000800 */
[----:B------:R-:W-:Y:S01]  /*7f20*/  IMAD.IADD R11, R11, 0x1, R13 ;  /* 0x000000010b0b7824 */ /* 0x000fe200078e020d */
[----:B--2---:R-:W-:-:S04]  /*7f30*/  ISETP.NE.U32.AND P0, PT, R30, RZ, PT ;  /* 0x000000ff1e00720c */ /* 0x004fc80003f05070 */
[----:B------:R-:W-:Y:S02]  /*7f40*/  ISETP.NE.AND.EX P0, PT, R31, RZ, PT, P0 ;  /* 0x000000ff1f00720c */ /* 0x000fe40003f05300 */
        /* <DEDUP_REMOVED lines=24> */
.L_x_148:
[----:B------:R-:W-:Y:S01]  /*80d0*/  ISETP.NE.AND P0, PT, R2, 0x1, PT ;  /* 0x000000010200780c */ /* 0x000fe20003f05270 */
[----:B------:R-:W-:Y:S01]  /*80e0*/  USHF.L.U32 UR4, UR38, UR4, URZ ;  /* 0x0000000426047299 */ /* 0x000fe2000800063f */
[----:B--2---:R-:W-:Y:S01]  /*80f0*/  SHF.R.U64 R10, R10, R28, R11 ;  /* 0x0000001c0a0a7219 */ /* 0x004fe2000000120b */
[----:B------:R-:W-:Y:S01]  /*8100*/  VIADD R21, R27, 0xffffffff ;  /* 0xffffffff1b157836 */ /* 0x000fe20000000000 */
[----:B------:R-:W-:Y:S01]  /*8110*/  LOP3.LUT R7, R25, R32, RZ, 0xc0, !PT ;  /* 0x0000002019077212 */ /* 0x000fe200078ec0ff */
[----:B------:R-:W-:Y:S01]  /*8120*/  IMAD.MOV.U32 R13, RZ, RZ, R24 ;  /* 0x000000ffff0d7224 */ /* 0x000fe200078e0018 */
[----:B------:R-:W-:Y:S02]  /*8130*/  IADD3 R11, -R10, RZ, RZ ;  /* 0x000000ff0a0b7210 */ /* 0x000fe40007ffe1ff */
[----:B------:R-:W-:Y:S01]  /*8140*/  LOP3.LUT R21, R20, R21, RZ, 0xc0, !PT ;  /* 0x0000001514157212 */ /* 0x000fe200078ec0ff */
[----:B------:R-:W-:Y:S02]  /*8150*/  IMAD R7, R10, UR4, R7 ;  /* 0x000000040a077c24 */ /* 0x000fe4000f8e0207 */
[----:B------:R-:W-:-:S02]  /*8160*/  IMAD.MOV.U32 R10, RZ, RZ, 0x1 ;  /* 0x00000001ff0a7424 */ /* 0x000fc400078e00ff */
[----:B------:R-:W-:Y:S02]  /*8170*/  @P0 IMAD R8, R9, R23, R6 ;  /* 0x0000001709080224 */ /* 0x000fe400078e0206 */
[----:B---3--:R-:W-:Y:S02]  /*8180*/  IMAD R6, R11, R29, R26 ;  /* 0x0000001d0b067224 */ /* 0x008fe400078e021a */
[----:B----4-:R-:W-:Y:S02]  /*8190*/  IMAD R8, R7, R33, R8 ;  /* 0x0000002107087224 */ /* 0x010fe400078e0208 */
[----:B------:R-:W-:-:S05]  /*81a0*/  IMAD R21, R6, R27, R21 ;  /* 0x0000001b06157224 */ /* 0x000fca00078e0215 */
[----:B------:R-:W-:Y:S02]  /*81b0*/  SEL R20, R21, R8, !P0 ;  /* 0x0000000815147207 */ /* 0x000fe40004000000 */
[----:B------:R-:W-:-:S07]  /*81c0*/  SEL R21, R8, R21, !P0 ;  /* 0x0000001508157207 */ /* 0x000fce0004000000 */
.L_x_146:
[----:B------:R-:W-:-:S08]  /*81d0*/  NOP ;  /* 0x0000000000007918 */ /* 0x000fd00000000000 */
[----:B------:R-:W2:-:S00]  /*81e0*/  USETMAXREG.DEALLOC.CTAPOOL 0x28 ;  /* 0x00000028000079c8 */ /* 0x000e8000080e0500 */
[----:B--2---:R-:W-:-:S13]  /*81f0*/  ISETP.NE.AND P0, PT, R0, 0x1, PT ;  /* 0x000000010000780c */ /* 0x004fda0003f05270 */
[----:B------:R-:W-:Y:S05]  /*8200*/  @!P0 BRA `(.L_x_13) ;  /* 0x0000002400f88947 */ /* 0x000fea0003800000 */
[----:B------:R-:W-:Y:S05]  /*8210*/  @!P4 BRA `(.L_x_149) ;  /* 0x000000180010c947 */ /* 0x000fea0003800000 */
[----:B------:R-:W-:-:S04]  /*8220*/  PRMT R3, R3, 0x9910, RZ ;  /* 0x0000991003037816 */ /* 0x000fc800000000ff */
[----:B------:R-:W-:-:S04]  /*8230*/  ISETP.NE.AND P0, PT, R3, RZ, PT ;  /* 0x000000ff0300720c */ /* 0x000fc80003f05270 */
[----:B------:R-:W-:-:S13]  /*8240*/  ISETP.NE.OR P0, PT, R0, 0x2, !P0 ;  /* 0x000000020000780c */ /* 0x000fda0004705670 */
[----:B------:R-:W-:Y:S05]  /*8250*/  @P0 BRA `(.L_x_13) ;  /* 0x0000002400e40947 */ /* 0x000fea0003800000 */
[----:B------:R-:W-:-:S13]  /*8260*/  LOP3.LUT P1, RZ, R10, 0xff, RZ, 0xc0, !PT ;  /* 0x000000ff0aff7812 */ /* 0x000fda000782c0ff */
[----:B------:R-:W-:Y:S05]  /*8270*/  @!P1 BRA `(.L_x_150) ;  /* 0x0000000000189947 */ /* 0x000fea0003800000 */
[----:B------:R-:W-:Y:S01]  /*8280*/  UMOV UR4, 0x400 ;  /* 0x0000040000047882 */ /* 0x000fe20000000000 */
[----:B------:R-:W-:Y:S01]  /*8290*/  IMAD.MOV.U32 R0, RZ, RZ, RZ ;  /* 0x000000ffff007224 */ /* 0x000fe200078e00ff */
[----:B-1----:R-:W-:-:S04]  /*82a0*/  ULEA UR4, UR37, UR4, 0x18 ;  /* 0x0000000425047291 */ /* 0x002fc8000f8ec03f */
[----:B------:R-:W-:-:S05]  /*82b0*/  SHF.L.U32 R0, R0, 0x1f, RZ ;  /* 0x0000001f00007819 */ /* 0x000fca00000006ff */
[----:B------:R-:W1:Y:S02]  /*82c0*/  SYNCS.PHASECHK.TRANS64.TRYWAIT P0, [UR4+0x88], R0 ;  /* 0x00008800ff0075a7 */ /* 0x000e640008000144 */
[----:B-1----:R-:W-:Y:S05]  /*82d0*/  @!P0 BRA `(.L_x_151) ;  /* 0x00000028009c8947 */ /* 0x002fea0003800000 */
.L_x_150:
[----:B------:R-:W-:Y:S01]  /*82e0*/  PRMT R8, RZ, 0x7610, R8 ;  /* 0x00007610ff087816 */ /* 0x000fe20000000008 */
[----:B------:R-:W-:Y:S06]  /*82f0*/  @P2 BRA `(.L_x_152) ;  /* 0x0000000000242947 */ /* 0x000fec0003800000 */
[----:B------:R-:W-:Y:S02]  /*8300*/  ULDC.64 UR4, c[0x0][0x588] ;  /* 0x0001620000047ab9 */ /* 0x000fe40000000a00 */
[----:B------:R-:W-:-:S04]  /*8310*/  ISETP.NE.U32.AND P0, PT, RZ, UR4, PT ;  /* 0x00000004ff007c0c */ /* 0x000fc8000bf05070 */
[----:B------:R-:W-:-:S13]  /*8320*/  ISETP.NE.AND.EX P0, PT, RZ, UR5, PT, P0 ;  /* 0x00000005ff007c0c */ /* 0x000fda000bf05300 */
[----:B------:R-:W-:Y:S05]  /*8330*/  @!P0 BRA `(.L_x_153) ;  /* 0x00000000000c8947 */ /* 0x000fea0003800000 */
[----:B------:R3:W5:Y:S01]  /*8340*/  LDG.E R12, desc[UR52][R4.64] ;  /* 0x00000034040c7981 */ /* 0x000762000c1e1900 */
[----:B------:R-:W-:Y:S01]  /*8350*/  MOV R8, 0x1 ;  /* 0x0000000100087802 */ /* 0x000fe20000000f00 */
[----:B------:R-:W-:Y:S06]  /*8360*/  BRA `(.L_x_152) ;  /* 0x0000000000087947 */ /* 0x000fec0003800000 */
.L_x_153:
[----:B------:R-:W2:Y:S01]  /*8370*/  LDC R12, c[0x0][0x580] ;  /* 0x00016000ff0c7b82 */ /* 0x000ea20000000800 */
[----:B------:R-:W-:-:S07]  /*8380*/  IMAD.MOV.U32 R8, RZ, RZ, 0x1 ;  /* 0x00000001ff087424 */ /* 0x000fce00078e00ff */
.L_x_152:
[----:B------:R-:W-:Y:S05]  /*8390*/  @!P1 BRA `(.L_x_154) ;  /* 0x0000001400389947 */ /* 0x000fea0003800000 */
[----:B-1----:R-:W1:Y:S01]  /*83a0*/  LDC R3, c[0x0][0x8a8] ;  /* 0x00022a00ff037b82 */ /* 0x002e620000000800 */
[----:B------:R-:W-:Y:S01]  /*83b0*/  IMAD.MOV.U32 R0, RZ, RZ, -0x1 ;  /* 0xffffffffff007424 */ /* 0x000fe200078e00ff */
[----:B------:R-:W-:Y:S01]  /*83c0*/  ULDC UR4, c[0x0][0x900] ;  /* 0x0002400000047ab9 */ /* 0x000fe20000000800 */
[----:B------:R-:W-:Y:S01]  /*83d0*/  LOP3.LUT R9, R19, 0x2, RZ, 0xfc, !PT ;  /* 0x0000000213097812 */ /* 0x000fe200078efcff */
[----:B------:R-:W-:Y:S02]  /*83e0*/  USHF.L.U32 UR21, UR38, UR4, URZ ;  /* 0x0000000426157299 */ /* 0x000fe4000800063f */
[----:B------:R-:W-:Y:S01]  /*83f0*/  SHF.L.U32 R0, R0, UR4, RZ ;  /* 0x0000000400007c19 */ /* 0x000fe200080006ff */
[----:B------:R-:W-:Y:S01]  /*8400*/  ULDC.64 UR22, c[0x0][0x198] ;  /* 0x0000660000167ab9 */ /* 0x000fe20000000a00 */
[----:B------:R-:W-:Y:S01]  /*8410*/  ULDC.64 UR4, c[0x0][0x588] ;  /* 0x0001620000047ab9 */ /* 0x000fe20000000a00 */
[----:B------:R-:W-:Y:S01]  /*8420*/  ULDC.64 UR6, c[0x0][0x8f8] ;  /* 0x00023e0000067ab9 */ /* 0x000fe20000000a00 */
[----:B------:R-:W-:Y:S01]  /*8430*/  LOP3.LUT R0, RZ, R0, RZ, 0x33, !PT ;  /* 0x00000000ff007212 */ /* 0x000fe200078e33ff */
[----:B------:R-:W-:Y:S01]  /*8440*/  ULDC.64 UR14, c[0x0][0x590] ;  /* 0x00016400000e7ab9 */ /* 0x000fe20000000a00 */
[----:B-1----:R-:W-:-:S07]  /*8450*/  VIADD R3, R3, 0xffffffff ;  /* 0xffffffff03037836 */ /* 0x002fce0000000000 */
.L_x_210:
[----:B------:R-:W-:Y:S02]  /*8460*/  ISETP.NE.U32.AND P0, PT, RZ, UR14, PT ;  /* 0x0000000eff007c0c */ /* 0x000fe4000bf05070 */
[----:B------:R-:W-:Y:S02]  /*8470*/  R2UR UR19, R21 ;  /* 0x00000000151372ca */ /* 0x000fe400000e0000 */
[----:B------:R-:W-:Y:S02]  /*8480*/  R2UR UR18, R20 ;  /* 0x00000000141272ca */ /* 0x000fe400000e0000 */
[----:B------:R-:W-:-:S09]  /*8490*/  ISETP.NE.AND.EX P0, PT, RZ, UR15, PT, P0 ;  /* 0x0000000fff007c0c */ /* 0x000fd2000bf05300 */
[----:B------:R-:W-:Y:S02]  /*84a0*/  USHF.L.U32 UR19, UR19, 0x8, URZ ;  /* 0x0000000813137899 */ /* 0x000fe4000800063f */
[----:B------:R-:W-:Y:S02]  /*84b0*/  USHF.L.U32 UR18, UR18, 0x7, URZ ;  /* 0x0000000712127899 */ /* 0x000fe4000800063f */
[----:B--2-4-:R-:W-:Y:S10]  /*84c0*/  @!P0 BRA `(.L_x_155) ;  /* 0x00000000002c8947 */ /* 0x014ff40003800000 */
[----:B------:R-:W-:-:S04]  /*84d0*/  ISETP.NE.U32.AND P1, PT, RZ, UR4, PT ;  /* 0x00000004ff007c0c */ /* 0x000fc8000bf25070 */
[----:B------:R-:W-:-:S13]  /*84e0*/  ISETP.NE.AND.EX P1, PT, RZ, UR5, PT, P1 ;  /* 0x00000005ff007c0c */ /* 0x000fda000bf25310 */
[----:B------:R-:W-:Y:S05]  /*84f0*/  @!P1 BRA `(.L_x_156) ;  /* 0x0000000000189947 */ /* 0x000fea0003800000 */
[----:B---3--:R-:W1:Y:S01]  /*8500*/  LDC.64 R4, c[0x0][0x588] ;  /* 0x00016200ff047b82 */ /* 0x008e620000000a00 */
[----:B------:R-:W-:-:S04]  /*8510*/  IMAD R7, R13, UR14, RZ ;  /* 0x0000000e0d077c24 */ /* 0x000fc8000f8e02ff */
[----:B-1----:R-:W-:-:S05]  /*8520*/  IMAD.WIDE R4, R7, 0x4, R4 ;  /* 0x0000000407047825 */ /* 0x002fca00078e0204 */
[----:B--2--5:R4:W5:Y:S01]  /*8530*/  LDG.E R12, desc[UR52][R4.64] ;  /* 0x00000034040c7981 */ /* 0x024962000c1e1900 */
[----:B------:R-:W-:Y:S01]  /*8540*/  MOV R8, 0x1 ;  /* 0x0000000100087802 */ /* 0x000fe20000000f00 */
[----:B------:R-:W-:Y:S06]  /*8550*/  BRA `(.L_x_155) ;  /* 0x0000000000087947 */ /* 0x000fec0003800000 */
.L_x_156:
[----:B--2--5:R-:W1:Y:S01]  /*8560*/  LDC R12, c[0x0][0x580] ;  /* 0x00016000ff0c7b82 */ /* 0x024e620000000800 */
[----:B------:R-:W-:-:S07]  /*8570*/  IMAD.MOV.U32 R8, RZ, RZ, 0x1 ;  /* 0x00000001ff087424 */ /* 0x000fce00078e00ff */
.L_x_155:
[----:B------:R-:W-:Y:S05]  /*8580*/  @!P0 BRA `(.L_x_157) ;  /* 0x00000000001c8947 */ /* 0x000fea0003800000 */
[----:B------:R-:W-:-:S13]  /*8590*/  LOP3.LUT P2, RZ, R8, 0xff, RZ, 0xc0, !PT ;  /* 0x000000ff08ff7812 */ /* 0x000fda000784c0ff */
[----:B---34-:R-:W3:Y:S02]  /*85a0*/  @!P2 LDC.64 R4, c[0x0][0x588] ;  /* 0x00016200ff04ab82 */ /* 0x018ee40000000a00 */
[----:B---3--:R-:W-:-:S04]  /*85b0*/  @!P2 ISETP.NE.U32.AND P0, PT, R4, RZ, PT ;  /* 0x000000ff0400a20c */ /* 0x008fc80003f05070 */
[----:B------:R-:W-:Y:S02]  /*85c0*/  @!P2 ISETP.NE.AND.EX P1, PT, R5, RZ, PT, P0 ;  /* 0x000000ff0500a20c */ /* 0x000fe40003f25300 */
[----:B-12--5:R-:W-:Y:S02]  /*85d0*/  @P2 FSETP.EQ.AND P0, PT, R12, RZ, PT ;  /* 0x000000ff0c00220b */ /* 0x026fe40003f02000 */
[----:B------:R-:W-:Y:S01]  /*85e0*/  @!P2 PLOP3.LUT P0, PT, P1, PT, PT, 0x8, 0x0 ;  /* 0x000000000000a81c */ /* 0x000fe20000f0e170 */
[----:B------:R-:W-:-:S12]  /*85f0*/  BRA `(.L_x_158) ;  /* 0x0000000000047947 */ /* 0x000fd80003800000 */
.L_x_157:
[----:B-12--5:R-:W-:-:S13]  /*8600*/  FSETP.EQ.AND P0, PT, R12, RZ, PT ;  /* 0x000000ff0c00720b */ /* 0x026fda0003f02000 */
.L_x_158:
[----:B------:R-:W-:Y:S02]  /*8610*/  ISETP.NE.AND P2, PT, R9, 0x3, PT ;  /* 0x000000030900780c */ /* 0x000fe40003f45270 */
[----:B------:R-:W-:-:S04]  /*8620*/  ELECT P1, URZ, PT ;  /* 0x00000000003f782f */ /* 0x000fc80003820000 */
[----:B------:R-:W-:-:S07]  /*8630*/  PLOP3.LUT P0, PT, P1, P0, PT, 0x20, 0x0 ;  /* 0x000000000000781c */ /* 0x000fce0000f00470 */
[----:B------:R-:W-:Y:S06]  /*8640*/  @!P2 BRA `(.L_x_159) ;  /* 0x000000000004a947 */ /* 0x000fec0003800000 */
[----:B------:R-:W-:Y:S01]  /*8650*/  BPT.TRAP 0x1 ;  /* 0x000000040000795c */ /* 0x000fe20000300000 */
.L_x_159:
[----:B------:R-:W1:Y:S01]  /*8660*/  S2UR UR37, SR_CgaCtaId ;  /* 0x00000000002579c3 */ /* 0x000e620000008800 */
[----:B------:R-:W-:Y:S01]  /*8670*/  UMOV UR13, 0x400 ;  /* 0x00000400000d7882 */ /* 0x000fe20000000000 */
[----:B---34-:R-:W-:-:S05]  /*8680*/  IMAD.MOV.U32 R4, RZ, RZ, 0x1 ;  /* 0x00000001ff047424 */ /* 0x018fca00078e00ff */
[----:B------:R-:W-:Y:S01]  /*8690*/  SHF.L.U32 R4, R4, 0x1f, RZ ;  /* 0x0000001f04047819 */ /* 0x000fe200000006ff */
[----:B-1----:R-:W-:-:S09]  /*86a0*/  ULEA UR13, UR37, UR13, 0x18 ;  /* 0x0000000d250d7291 */ /* 0x002fd2000f8ec03f */
[----:B------:R-:W1:Y:S02]  /*86b0*/  SYNCS.PHASECHK.TRANS64.TRYWAIT P1, [UR13+0x60], R4 ;  /* 0x00006004ff0075a7 */ /* 0x000e64000802014d */
[----:B-1----:R-:W-:Y:S05]  /*86c0*/  @!P1 BRA `(.L_x_160) ;  /* 0x0000002400b89947 */ /* 0x002fea0003800000 */
.L_x_245:
[----:B------:R-:W-:Y:S04]  /*86d0*/  BSSY B0, `(.L_x_161) ;  /* 0x000000e000007945 */ /* 0x000fe80003800000 */
[----:B------:R-:W-:Y:S05]  /*86e0*/  @!P0 BRA `(.L_x_162) ;  /* 0x0000000000308947 */ /* 0x000fea0003800000 */
[----:B------:R-:W-:Y:S01]  /*86f0*/  R2UR UR20, R13 ;  /* 0x000000000d1472ca */ /* 0x000fe200000e0000 */
[----:B------:R-:W-:Y:S02]  /*8700*/  UIADD3 UR8, UP0, UR22, 0x3f0, URZ ;  /* 0x000003f016087890 */ /* 0x000fe4000ff1e03f */
[----:B------:R-:W-:Y:S02]  /*8710*/  UIADD3 UR16, UR13, 0x200, URZ ;  /* 0x000002000d107890 */ /* 0x000fe4000fffe03f */
[----:B------:R-:W-:Y:S02]  /*8720*/  UIADD3 UR17, UR13, 0x40, URZ ;  /* 0x000000400d117890 */ /* 0x000fe4000fffe03f */
[----:B------:R-:W-:Y:S01]  /*8730*/  UIADD3.X UR9, URZ, UR23, URZ, UP0, !UPT ;  /* 0x000000173f097290 */ /* 0x000fe200087fe43f */
[----:B------:R-:W-:Y:S01]  /*8740*/  UMOV UR10, 0x0 ;  /* 0x00000000000a7882 */ /* 0x000fe20000000000 */
[----:B------:R-:W-:-:S07]  /*8750*/  UMOV UR11, 0x10000000 ;  /* 0x10000000000b7882 */ /* 0x000fce0000000000 */
[----:B------:R2:W-:Y:S02]  /*8760*/  UTMALDG.3D [UR16], [UR8], desc[UR10] ;  /* 0x00000a10080075b4 */ /* 0x0005e40008011000 */
[----:B--2---:R-:W-:Y:S05]  /*8770*/  @!P2 BRA `(.L_x_163) ;  /* 0x000000000004a947 */ /* 0x004fea0003800000 */
[----:B------:R-:W-:Y:S01]  /*8780*/  BPT.TRAP 0x1 ;  /* 0x000000040000795c */ /* 0x000fe20000300000 */
.L_x_163:
[----:B-1----:R-:W1:Y:S02]  /*8790*/  LDC R5, c[0x0][0x800] ;  /* 0x00020000ff057b82 */ /* 0x002e640000000800 */
[----:B-1----:R2:W-:Y:S02]  /*87a0*/  SYNCS.ARRIVE.TRANS64.RED.A0TR RZ, [UR13+0x40], R5 ;  /* 0x00004005ffff79a7 */ /* 0x0025e4000830040d */
.L_x_162:
[----:B------:R-:W-:Y:S05]  /*87b0*/  BSYNC B0 ;  /* 0x0000000000007941 */ /* 0x000fea0003800000 */
.L_x_161:
[----:B------:R-:W-:Y:S05]  /*87c0*/  @!P2 BRA `(.L_x_164) ;  /* 0x000000000004a947 */ /* 0x000fea0003800000 */
[----:B------:R-:W-:Y:S01]  /*87d0*/  BPT.TRAP 0x1 ;  /* 0x000000040000795c */ /* 0x000fe20000300000 */
.L_x_164:
[----:B------:R-:W-:-:S04]  /*87e0*/  UIADD3 UR33, UR13, 0x40, URZ ;  /* 0x000000400d217890 */ /* 0x000fc8000fffe03f */
[----:B------:R-:W-:-:S09]  /*87f0*/  UPRMT UR16, UR37, 0x654, UR33 ;  /* 0x0000065425107896 */ /* 0x000fd20008000021 */
[----:B------:R-:W-:Y:S01]  /*8800*/  SYNCS.ARRIVE.TRANS64.RED.A1T0 RZ, [UR16], RZ ;  /* 0x000000ffffff79a7 */ /* 0x000fe20008100410 */
[----:B------:R-:W-:Y:S05]  /*8810*/  @!P2 BRA `(.L_x_165) ;  /* 0x000000000004a947 */ /* 0x000fea0003800000 */
[----:B------:R-:W-:Y:S01]  /*8820*/  BPT.TRAP 0x1 ;  /* 0x000000040000795c */ /* 0x000fe20000300000 */
.L_x_165:
[----:B------:R-:W3:Y:S02]  /*8830*/  SYNCS.PHASECHK.TRANS64.TRYWAIT P1, [UR13+0x68], R4 ;  /* 0x00006804ff0075a7 */ /* 0x000ee4000802014d */
[----:B---3--:R-:W-:Y:S05]  /*8840*/  @!P1 BRA `(.L_x_166) ;  /* 0x0000002400709947 */ /* 0x008fea0003800000 */
.L_x_246:
[----:B------:R-:W-:Y:S04]  /*8850*/  BSSY B0, `(.L_x_167) ;  /* 0x0000010000007945 */ /* 0x000fe80003800000 */
[----:B------:R-:W-:Y:S05]  /*8860*/  @!P0 BRA `(.L_x_168) ;  /* 0x0000000000388947 */ /* 0x000fea0003800000 */
[----:B------:R-:W-:Y:S01]  /*8870*/  UIADD3 UR24, UP0, UR22, 0x3f0, URZ ;  /* 0x000003f016187890 */ /* 0x000fe2000ff1e03f */
[----:B------:R-:W-:Y:S01]  /*8880*/  R2UR UR12, R13 ;  /* 0x000000000d0c72ca */ /* 0x000fe200000e0000 */
[----:B------:R-:W-:Y:S02]  /*8890*/  UIADD3 UR11, UR19, 0x80, URZ ;  /* 0x00000080130b7890 */ /* 0x000fe4000fffe03f */
[----:B------:R-:W-:Y:S02]  /*88a0*/  UIADD3 UR8, UR13, 0x2200, URZ ;  /* 0x000022000d087890 */ /* 0x000fe4000fffe03f */
[----:B------:R-:W-:Y:S02]  /*88b0*/  UIADD3 UR9, UR13, 0x48, URZ ;  /* 0x000000480d097890 */ /* 0x000fe4000fffe03f */
[----:B------:R-:W-:Y:S01]  /*88c0*/  UIADD3.X UR25, URZ, UR23, URZ, UP0, !UPT ;  /* 0x000000173f197290 */ /* 0x000fe200087fe43f */
[----:B------:R-:W-:Y:S01]  /*88d0*/  UMOV UR26, 0x0 ;  /* 0x00000000001a7882 */ /* 0x000fe20000000000 */
[----:B------:R-:W-:Y:S01]  /*88e0*/  UMOV UR27, 0x10000000 ;  /* 0x10000000001b7882 */ /* 0x000fe20000000000 */
[----:B------:R-:W-:-:S06]  /*88f0*/  UMOV UR10, UR18 ;  /* 0x00000012000a7c82 */ /* 0x000fcc0008000000 */
[----:B------:R3:W-:Y:S02]  /*8900*/  UTMALDG.3D [UR8], [UR24], desc[UR26] ;  /* 0x00001a08180075b4 */ /* 0x0007e40008011000 */
[----:B---3--:R-:W-:Y:S05]  /*8910*/  @!P2 BRA `(.L_x_169) ;  /* 0x000000000004a947 */ /* 0x008fea0003800000 */
[----:B------:R-:W-:Y:S01]  /*8920*/  BPT.TRAP 0x1 ;  /* 0x000000040000795c */ /* 0x000fe20000300000 */
.L_x_169:
[----:B-12---:R-:W1:Y:S02]  /*8930*/  LDC R5, c[0x0][0x800] ;  /* 0x00020000ff057b82 */ /* 0x006e640000000800 */
[----:B-1----:R3:W-:Y:S02]  /*8940*/  SYNCS.ARRIVE.TRANS64.RED.A0TR RZ, [UR13+0x48], R5 ;  /* 0x00004805ffff79a7 */ /* 0x0027e4000830040d */
.L_x_168:
[----:B------:R-:W-:Y:S05]  /*8950*/  BSYNC B0 ;  /* 0x0000000000007941 */ /* 0x000fea0003800000 */
.L_x_167:
[----:B------:R-:W-:Y:S05]  /*8960*/  @!P2 BRA `(.L_x_170) ;  /* 0x000000000004a947 */ /* 0x000fea0003800000 */
[----:B------:R-:W-:Y:S01]  /*8970*/  BPT.TRAP 0x1 ;  /* 0x000000040000795c */ /* 0x000fe20000300000 */
.L_x_170:
[----:B------:R-:W-:Y:S02]  /*8980*/  UIADD3 UR25, UR13, 0x48, URZ ;  /* 0x000000480d197890 */ /* 0x000fe4000fffe03f */
[----:B------:R-:W-:Y:S02]  /*8990*/  UIADD3 UR10, UR18, 0x20, URZ ;  /* 0x00000020120a7890 */ /* 0x000fe4000fffe03f */
[----:B------:R-:W-:-:S09]  /*89a0*/  UPRMT UR20, UR37, 0x654, UR25 ;  /* 0x0000065425147896 */ /* 0x000fd20008000019 */
[----:B------:R-:W-:Y:S01]  /*89b0*/  SYNCS.ARRIVE.TRANS64.RED.A1T0 RZ, [UR20], RZ ;  /* 0x000000ffffff79a7 */ /* 0x000fe20008100414 */
[----:B------:R-:W-:Y:S05]  /*89c0*/  @!P2 BRA `(.L_x_171) ;  /* 0x000000000004a947 */ /* 0x000fea0003800000 */
[----:B------:R-:W-:Y:S01]  /*89d0*/  BPT.TRAP 0x1 ;  /* 0x000000040000795c */ /* 0x000fe20000300000 */
.L_x_171:
[----:B------:R-:W4:Y:S02]  /*89e0*/  SYNCS.PHASECHK.TRANS64.TRYWAIT P1, [UR13+0x70], R4 ;  /* 0x00007004ff0075a7 */ /* 0x000f24000802014d */
[----:B----4-:R-:W-:Y:S05]  /*89f0*/  @!P1 BRA `(.L_x_172) ;  /* 0x00000024001c9947 */ /* 0x010fea0003800000 */
.L_x_247:
        /* <DEDUP_REMOVED lines=8> */
[----:B------:R-:W-:Y:S01]  /*8a80*/  UMOV UR29, 0x10000000 ;  /* 0x10000000001d7882 */ /* 0x000fe20000000000 */
[----:B------:R-:W-:-:S06]  /*8a90*/  UMOV UR11, UR19 ;  /* 0x00000013000b7c82 */ /* 0x000fcc0008000000 */
[----:B------:R4:W-:Y:S02]  /*8aa0*/  UTMALDG.3D [UR8], [UR26], desc[UR28] ;  /* 0x00001c081a0075b4 */ /* 0x0009e40008011000 */
[----:B----4-:R-:W-:Y:S05]  /*8ab0*/  @!P2 BRA `(.L_x_175) ;  /* 0x000000000004a947 */ /* 0x010fea0003800000 */
[----:B------:R-:W-:Y:S01]  /*8ac0*/  BPT.TRAP 0x1 ;  /* 0x000000040000795c */ /* 0x000fe20000300000 */
.L_x_175:
[----:B-123--:R-:W1:Y:S02]  /*8ad0*/  LDC R5, c[0x0][0x800] ;  /* 0x00020000ff057b82 */ /* 0x00ee640000000800 */
[----:B-1----:R4:W-:Y:S02]  /*8ae0*/  SYNCS.ARRIVE.TRANS64.RED.A0TR RZ, [UR13+0x50], R5 ;  /* 0x00005005ffff79a7 */ /* 0x0029e4000830040d */
.L_x_174:
[----:B------:R-:W-:Y:S05]  /*8af0*/  BSYNC B0 ;  /* 0x0000000000007941 */ /* 0x000fea0003800000 */
.L_x_173:
[----:B------:R-:W-:Y:S05]  /*8b00*/  @!P2 BRA `(.L_x_176) ;  /* 0x000000000004a947 */ /* 0x000fea0003800000 */
[----:B------:R-:W-:Y:S01]  /*8b10*/  BPT.TRAP 0x1 ;  /* 0x000000040000795c */ /* 0x000fe20000300000 */
.L_x_176:
[----:B------:R-:W-:-:S04]  /*8b20*/  UIADD3 UR17, UR13, 0x50, URZ ;  /* 0x000000500d117890 */ /* 0x000fc8000fffe03f */
[----:B------:R-:W-:-:S09]  /*8b30*/  UPRMT UR29, UR37, 0x654, UR17 ;  /* 0x00000654251d7896 */ /* 0x000fd20008000011 */
[----:B------:R-:W-:Y:S01]  /*8b40*/  SYNCS.ARRIVE.TRANS64.RED.A1T0 RZ, [UR29], RZ ;  /* 0x000000ffffff79a7 */ /* 0x000fe2000810041d */
[----:B------:R-:W-:Y:S05]  /*8b50*/  @!P2 BRA `(.L_x_177) ;  /* 0x000000000004a947 */ /* 0x000fea0003800000 */
[----:B------:R-:W-:Y:S01]  /*8b60*/  BPT.TRAP 0x1 ;  /* 0x000000040000795c */ /* 0x000fe20000300000 */
.L_x_177:
[----:B------:R-:W5:Y:S02]  /*8b70*/  SYNCS.PHASECHK.TRANS64.TRYWAIT P1, [UR13+0x78], R4 ;  /* 0x00007804ff0075a7 */ /* 0x000f64000802014d */
[----:B-----5:R-:W-:Y:S05]  /*8b80*/  @!P1 BRA `(.L_x_178) ;  /* 0x0000002000d09947 */ /* 0x020fea0003800000 */
.L_x_248:
        /* <DEDUP_REMOVED lines=9> */
[----:B------:R-:W-:-:S07]  /*8c20*/  UMOV UR31, 0x10000000 ;  /* 0x10000000001f7882 */ /* 0x000fce0000000000 */
[----:B------:R1:W-:Y:S02]  /*8c30*/  UTMALDG.3D [UR8], [UR26], desc[UR30] ;  /* 0x00001e081a0075b4 */ /* 0x0003e40008011000 */
[----:B-1----:R-:W-:Y:S05]  /*8c40*/  @!P2 BRA `(.L_x_181) ;  /* 0x000000000004a947 */ /* 0x002fea0003800000 */
[----:B------:R-:W-:Y:S01]  /*8c50*/  BPT.TRAP 0x1 ;  /* 0x000000040000795c */ /* 0x000fe20000300000 */
.L_x_181:
[----:B------:R-:W1:Y:S02]  /*8c60*/  LDC R4, c[0x0][0x800] ;  /* 0x00020000ff047b82 */ /* 0x000e640000000800 */
[----:B-1----:R1:W-:Y:S02]  /*8c70*/  SYNCS.ARRIVE.TRANS64.RED.A0TR RZ, [UR13+0x58], R4 ;  /* 0x00005804ffff79a7 */ /* 0x0023e4000830040d */
.L_x_180:
[----:B------:R-:W-:Y:S05]  /*8c80*/  BSYNC B0 ;  /* 0x0000000000007941 */ /* 0x000fea0003800000 */
.L_x_179:
[----:B------:R-:W-:Y:S05]  /*8c90*/  @!P2 BRA `(.L_x_182) ;  /* 0x000000000004a947 */ /* 0x000fea0003800000 */
[----:B------:R-:W-:Y:S01]  /*8ca0*/  BPT.TRAP 0x1 ;  /* 0x000000040000795c */ /* 0x000fe20000300000 */
.L_x_182:
[----:B------:R-:W-:Y:S02]  /*8cb0*/  UIADD3 UR9, UR13, 0x58, URZ ;  /* 0x000000580d097890 */ /* 0x000fe4000fffe03f */
[----:B------:R-:W-:Y:S02]  /*8cc0*/  UIADD3 UR34, UR18, 0x40, URZ ;  /* 0x0000004012227890 */ /* 0x000fe4000fffe03f */
[----:B------:R-:W-:-:S09]  /*8cd0*/  UPRMT UR30, UR37, 0x654, UR9 ;  /* 0x00000654251e7896 */ /* 0x000fd20008000009 */
[----:B------:R-:W-:Y:S01]  /*8ce0*/  SYNCS.ARRIVE.TRANS64.RED.A1T0 RZ, [UR30], RZ ;  /* 0x000000ffffff79a7 */ /* 0x000fe2000810041e */
[----:B------:R-:W-:Y:S05]  /*8cf0*/  @!P2 BRA `(.L_x_183) ;  /* 0x000000000004a947 */ /* 0x000fea0003800000 */
[----:B------:R-:W-:Y:S01]  /*8d00*/  BPT.TRAP 0x1 ;  /* 0x000000040000795c */ /* 0x000fe20000300000 */
.L_x_183:
[----:B-1----:R-:W-:-:S04]  /*8d10*/  SHF.L.U32 R4, RZ, 0x1f, RZ ;  /* 0x0000001fff047819 */ /* 0x002fc800000006ff */
[----:B------:R-:W1:Y:S02]  /*8d20*/  SYNCS.PHASECHK.TRANS64.TRYWAIT P1, [UR13+0x60], R4 ;  /* 0x00006004ff0075a7 */ /* 0x000e64000802014d */
[----:B-1----:R-:W-:Y:S05]  /*8d30*/  @!P1 BRA `(.L_x_184) ;  /* 0x00000020007c9947 */ /* 0x002fea0003800000 */
.L_x_249:
[----:B------:R-:W-:Y:S04]  /*8d40*/  BSSY B0, `(.L_x_185) ;  /* 0x000000e000007945 */ /* 0x000fe80003800000 */
[----:B------:R-:W-:Y:S05]  /*8d50*/  @!P0 BRA `(.L_x_186) ;  /* 0x0000000000308947 */ /* 0x000fea0003800000 */
[----:B------:R-:W-:Y:S01]  /*8d60*/  R2UR UR36, R13 ;  /* 0x000000000d2472ca */ /* 0x000fe200000e0000 */
[----:B------:R-:W-:Y:S02]  /*8d70*/  UIADD3 UR10, UP0, UR22, 0x3f0, URZ ;  /* 0x000003f0160a7890 */ /* 0x000fe4000ff1e03f */
[----:B------:R-:W-:Y:S02]  /*8d80*/  UIADD3 UR32, UR13, 0x200, URZ ;  /* 0x000002000d207890 */ /* 0x000fe4000fffe03f */
[----:B------:R-:W-:Y:S01]  /*8d90*/  UIADD3.X UR11, URZ, UR23, URZ, UP0, !UPT ;  /* 0x000000173f0b7290 */ /* 0x000fe200087fe43f */
[----:B------:R-:W-:Y:S01]  /*8da0*/  UMOV UR26, 0x0 ;  /* 0x00000000001a7882 */ /* 0x000fe20000000000 */
[----:B------:R-:W-:Y:S01]  /*8db0*/  UMOV UR27, 0x10000000 ;  /* 0x10000000001b7882 */ /* 0x000fe20000000000 */
[----:B------:R-:W-:-:S06]  /*8dc0*/  UMOV UR35, UR19 ;  /* 0x0000001300237c82 */ /* 0x000fcc0008000000 */
[----:B------:R1:W-:Y:S02]  /*8dd0*/  UTMALDG.3D [UR32], [UR10], desc[UR26] ;  /* 0x00001a200a0075b4 */ /* 0x0003e40008011000 */
[----:B-1----:R-:W-:Y:S05]  /*8de0*/  @!P2 BRA `(.L_x_187) ;  /* 0x000000000004a947 */ /* 0x002fea0003800000 */
[----:B------:R-:W-:Y:S01]  /*8df0*/  BPT.TRAP 0x1 ;  /* 0x000000040000795c */ /* 0x000fe20000300000 */
.L_x_187:
[----:B--234-:R-:W1:Y:S02]  /*8e00*/  LDC R5, c[0x0][0x800] ;  /* 0x00020000ff057b82 */ /* 0x01ce640000000800 */
[----:B-1----:R1:W-:Y:S02]  /*8e10*/  SYNCS.ARRIVE.TRANS64.RED.A0TR RZ, [UR13+0x40], R5 ;  /* 0x00004005ffff79a7 */ /* 0x0023e4000830040d */
.L_x_186:
[----:B------:R-:W-:Y:S05]  /*8e20*/  BSYNC B0 ;  /* 0x0000000000007941 */ /* 0x000fea0003800000 */
.L_x_185:
[----:B------:R-:W-:Y:S05]  /*8e30*/  @!P2 BRA `(.L_x_188) ;  /* 0x000000000004a947 */ /* 0x000fea0003800000 */
[----:B------:R-:W-:Y:S01]  /*8e40*/  BPT.TRAP 0x1 ;  /* 0x000000040000795c */ /* 0x000fe20000300000 */
.L_x_188:
[----:B------:R-:W-:Y:S01]  /*8e50*/  SYNCS.ARRIVE.TRANS64.RED.A1T0 RZ, [UR16], RZ ;  /* 0x000000ffffff79a7 */ /* 0x000fe20008100410 */
[----:B------:R-:W-:Y:S05]  /*8e60*/  @!P2 BRA `(.L_x_189) ;  /* 0x000000000004a947 */ /* 0x000fea0003800000 */
[----:B------:R-:W-:Y:S01]  /*8e70*/  BPT.TRAP 0x1 ;  /* 0x000000040000795c */ /* 0x000fe20000300000 */
.L_x_189:
[----:B------:R-:W5:Y:S02]  /*8e80*/  SYNCS.PHASECHK.TRANS64.TRYWAIT P1, [UR13+0x68], R4 ;  /* 0x00006804ff0075a7 */ /* 0x000f64000802014d */
[----:B-----5:R-:W-:Y:S05]  /*8e90*/  @!P1 BRA `(.L_x_190) ;  /* 0x00000020003c9947 */ /* 0x020fea0003800000 */
.L_x_250:
        /* <DEDUP_REMOVED lines=13> */
.L_x_193:
[----:B--234-:R-:W1:Y:S02]  /*8f70*/  LDC R5, c[0x0][0x800] ;  /* 0x00020000ff057b82 */ /* 0x01ce640000000800 */
[----:B-1----:R1:W-:Y:S02]  /*8f80*/  SYNCS.ARRIVE.TRANS64.RED.A0TR RZ, [UR13+0x48], R5 ;  /* 0x00004805ffff79a7 */ /* 0x0023e4000830040d */
.L_x_192:
[----:B------:R-:W-:Y:S05]  /*8f90*/  BSYNC B0 ;  /* 0x0000000000007941 */ /* 0x000fea0003800000 */
.L_x_191:
[----:B------:R-:W-:Y:S05]  /*8fa0*/  @!P2 BRA `(.L_x_194) ;  /* 0x000000000004a947 */ /* 0x000fea0003800000 */
[----:B------:R-:W-:Y:S01]  /*8fb0*/  BPT.TRAP 0x1 ;  /* 0x000000040000795c */ /* 0x000fe20000300000 */
.L_x_194:
[----:B------:R-:W-:Y:S01]  /*8fc0*/  SYNCS.ARRIVE.TRANS64.RED.A1T0 RZ, [UR20], RZ ;  /* 0x000000ffffff79a7 */ /* 0x000fe20008100414 */
[----:B------:R-:W-:Y:S01]  /*8fd0*/  UIADD3 UR18, UR18, 0x60, URZ ;  /* 0x0000006012127890 */ /* 0x000fe2000fffe03f */
[----:B------:R-:W-:Y:S11]  /*8fe0*/  @!P2 BRA `(.L_x_195) ;  /* 0x000000000004a947 */ /* 0x000ff60003800000 */
[----:B------:R-:W-:Y:S01]  /*8ff0*/  BPT.TRAP 0x1 ;  /* 0x000000040000795c */ /* 0x000fe20000300000 */
.L_x_195:
[----:B------:R-:W5:Y:S02]  /*9000*/  SYNCS.PHASECHK.TRANS64.TRYWAIT P1, [UR13+0x70], R4 ;  /* 0x00007004ff0075a7 */ /* 0x000f64000802014d */
[----:B-----5:R-:W-:Y:S05]  /*9010*/  @!P1 BRA `(.L_x_196) ;  /* 0x0000001c00f49947 */ /* 0x020fea0003800000 */
.L_x_251:
[----:B------:R-:W-:Y:S04]  /*9020*/  BSSY B0, `(.L_x_197) ;  /* 0x000000d000007945 */ /* 0x000fe80003800000 */
[----:B------:R-:W-:Y:S05]  /*9030*/  @!P0 BRA `(.L_x_198) ;  /* 0x00000000002c8947 */ /* 0x000fea0003800000 */
[----:B------:R-:W-:Y:S01]  /*9040*/  R2UR UR20, R13 ;  /* 0x000000000d1472ca */ /* 0x000fe200000e0000 */
[----:B------:R-:W-:Y:S02]  /*9050*/  UIADD3 UR10, UP0, UR22, 0x3f0, URZ ;  /* 0x000003f0160a7890 */ /* 0x000fe4000ff1e03f */
[----:B------:R-:W-:Y:S02]  /*9060*/  UIADD3 UR16, UR13, 0x4200, URZ ;  /* 0x000042000d107890 */ /* 0x000fe4000fffe03f */
[----:B------:R-:W-:Y:S01]  /*9070*/  UIADD3.X UR11, URZ, UR23, URZ, UP0, !UPT ;  /* 0x000000173f0b7290 */ /* 0x000fe200087fe43f */
[----:B------:R-:W-:Y:S01]  /*9080*/  UMOV UR24, 0x0 ;  /* 0x0000000000187882 */ /* 0x000fe20000000000 */
[----:B------:R-:W-:-:S07]  /*9090*/  UMOV UR25, 0x10000000 ;  /* 0x1000000000197882 */ /* 0x000fce0000000000 */
[----:B------:R1:W-:Y:S02]  /*90a0*/  UTMALDG.3D [UR16], [UR10], desc[UR24] ;  /* 0x000018100a0075b4 */ /* 0x0003e40008011000 */
[----:B-1----:R-:W-:Y:S05]  /*90b0*/  @!P2 BRA `(.L_x_199) ;  /* 0x000000000004a947 */ /* 0x002fea0003800000 */
[----:B------:R-:W-:Y:S01]  /*90c0*/  BPT.TRAP 0x1 ;  /* 0x000000040000795c */ /* 0x000fe20000300000 */
.L_x_199:
[----:B--234-:R-:W1:Y:S02]  /*90d0*/  LDC R5, c[0x0][0x800] ;  /* 0x00020000ff057b82 */ /* 0x01ce640000000800 */
[----:B-1----:R1:W-:Y:S02]  /*90e0*/  SYNCS.ARRIVE.TRANS64.RED.A0TR RZ, [UR13+0x50], R5 ;  /* 0x00005005ffff79a7 */ /* 0x0023e4000830040d */
.L_x_198:
[----:B------:R-:W-:Y:S05]  /*90f0*/  BSYNC B0 ;  /* 0x0000000000007941 */ /* 0x000fea0003800000 */
.L_x_197:
[----:B------:R-:W-:Y:S05]  /*9100*/  @!P2 BRA `(.L_x_200) ;  /* 0x000000000004a947 */ /* 0x000fea0003800000 */
[----:B------:R-:W-:Y:S01]  /*9110*/  BPT.TRAP 0x1 ;  /* 0x000000040000795c */ /* 0x000fe20000300000 */
.L_x_200:
[----:B------:R-:W-:Y:S01]  /*9120*/  SYNCS.ARRIVE.TRANS64.RED.A1T0 RZ, [UR29], RZ ;  /* 0x000000ffffff79a7 */ /* 0x000fe2000810041d */
[----:B------:R-:W-:Y:S05]  /*9130*/  @!P2 BRA `(.L_x_201) ;  /* 0x000000000004a947 */ /* 0x000fea0003800000 */
[----:B------:R-:W-:Y:S01]  /*9140*/  BPT.TRAP 0x1 ;  /* 0x000000040000795c */ /* 0x000fe20000300000 */
.L_x_201:
[----:B------:R-:W5:Y:S02]  /*9150*/  SYNCS.PHASECHK.TRANS64.TRYWAIT P1, [UR13+0x78], R4 ;  /* 0x00007804ff0075a7 */ /* 0x000f64000802014d */
[----:B-----5:R-:W-:Y:S05]  /*9160*/  @!P1 BRA `(.L_x_202) ;  /* 0x0000001c00b89947 */ /* 0x020fea0003800000 */
.L_x_252:
        /* <DEDUP_REMOVED lines=13> */
.L_x_205:
[----:B------:R-:W1:Y:S02]  /*9240*/  LDC R4, c[0x0][0x800] ;  /* 0x00020000ff047b82 */ /* 0x000e640000000800 */
[----:B-1----:R1:W-:Y:S02]  /*9250*/  SYNCS.ARRIVE.TRANS64.RED.A0TR RZ, [UR13+0x58], R4 ;  /* 0x00005804ffff79a7 */ /* 0x0023e4000830040d */
.L_x_204:
[----:B------:R-:W-:Y:S05]  /*9260*/  BSYNC B0 ;  /* 0x0000000000007941 */ /* 0x000fea0003800000 */
.L_x_203:
[----:B------:R-:W-:Y:S05]  /*9270*/  @!P2 BRA `(.L_x_206) ;  /* 0x000000000004a947 */ /* 0x000fea0003800000 */
[----:B------:R-:W-:Y:S01]  /*9280*/  BPT.TRAP 0x1 ;  /* 0x000000040000795c */ /* 0x000fe20000300000 */
.L_x_206:
[----:B------:R-:W-:Y:S01]  /*9290*/  IADD3 R16, P0, R16, UR40, RZ ;  /* 0x0000002810107c10 */ /* 0x000fe2000ff1e0ff */
[----:B------:R-:W-:Y:S01]  /*92a0*/  SYNCS.ARRIVE.TRANS64.RED.A1T0 RZ, [UR30], RZ ;  /* 0x000000ffffff79a7 */ /* 0x000fe2000810041e */
[----:B-1----:R-:W-:Y:S01]  /*92b0*/  PRMT R4, RZ, 0x7610, R4 ;  /* 0x00007610ff047816 */ /* 0x002fe20000000004 */
[----:B------:R-:W-:Y:S01]  /*92c0*/  IMAD.MOV.U32 R21, RZ, RZ, -0x1 ;  /* 0xffffffffff157424 */ /* 0x000fe200078e00ff */
[----:B------:R-:W-:Y:S01]  /*92d0*/  IADD3.X R17, R17, UR39, RZ, P0, !PT ;  /* 0x0000002711117c10 */ /* 0x000fe200087fe4ff */
[----:B------:R-:W-:Y:S01]  /*92e0*/  IMAD.MOV.U32 R13, RZ, RZ, -0x1 ;  /* 0xffffffffff0d7424 */ /* 0x000fe200078e00ff */
[----:B------:R-:W-:Y:S02]  /*92f0*/  ISETP.GE.U32.AND P0, PT, R16, UR6, PT ;  /* 0x0000000610007c0c */ /* 0x000fe4000bf06070 */
[----:B------:R-:W-:Y:S02]  /*9300*/  MOV R20, 0xffffffff ;  /* 0xffffffff00147802 */ /* 0x000fe40000000f00 */
[----:B------:R-:W-:-:S13]  /*9310*/  ISETP.GE.U32.AND.EX P0, PT, R17, UR7, PT, P0 ;  /* 0x0000000711007c0c */ /* 0x000fda000bf06100 */
[----:B------:R-:W-:Y:S05]  /*9320*/  @P0 BRA `(.L_x_207) ;  /* 0x00000004004c0947 */ /* 0x000fea0003800000 */
[----:B------:R-:W1:Y:S01]  /*9330*/  S2R R25, SR_CTAID.X ;  /* 0x0000000000197919 */ /* 0x000e620000002500 */
[----:B------:R-:W5:Y:S01]  /*9340*/  LDC.64 R14, c[0x0][0x8d0] ;  /* 0x00023400ff0e7b82 */ /* 0x000f620000000a00 */
[----:B------:R-:W-:Y:S01]  /*9350*/  ULDC UR8, c[0x0][0x150] ;  /* 0x0000540000087ab9 */ /* 0x000fe20000000800 */
[----:B--234-:R-:W-:Y:S01]  /*9360*/  IMAD.MOV.U32 R5, RZ, RZ, R17 ;  /* 0x000000ffff057224 */ /* 0x01cfe200078e0011 */
[----:B------:R-:W2:Y:S05]  /*9370*/  S2R R20, SR_CTAID.Y ;  /* 0x0000000000147919 */ /* 0x000eaa0000002600 */
[----:B------:R-:W3:Y:S08]  /*9380*/  LDC R18, c[0x0][0x144] ;  /* 0x00005100ff127b82 */ /* 0x000ef00000000800 */
[----:B------:R-:W4:Y:S08]  /*9390*/  LDC R21, c[0x0][0x148] ;  /* 0x00005200ff157b82 */ /* 0x000f300000000800 */
[----:B------:R-:W3:Y:S01]  /*93a0*/  LDC R23, c[0x0][0x8d8] ;  /* 0x00023600ff177b82 */ /* 0x000ee20000000800 */
[----:B-----5:R-:W-:-:S04]  /*93b0*/  ISETP.NE.U32.AND P0, PT, R14, RZ, PT ;  /* 0x000000ff0e00720c */ /* 0x020fc80003f05070 */
[----:B------:R-:W-:Y:S02]  /*93c0*/  ISETP.NE.AND.EX P0, PT, R15, RZ, PT, P0 ;  /* 0x000000ff0f00720c */ /* 0x000fe40003f05300 */
[----:B-1----:R-:W-:Y:S01]  /*93d0*/  I2FP.F32.U32 R4, R25 ;  /* 0x0000001900047245 */ /* 0x002fe20000201000 */
[----:B------:R-:W1:Y:S04]  /*93e0*/  LDC.64 R10, c[0x0][0x8c8] ;  /* 0x00023200ff0a7b82 */ /* 0x000e680000000a00 */
[----:B------:R-:W-:Y:S01]  /*93f0*/  FMUL R6, R4, UR8 ;  /* 0x0000000804067c20 */ /* 0x000fe20008400000 */
[----:B--2---:R-:W-:Y:S01]  /*9400*/  I2FP.F32.U32 R4, R20 ;  /* 0x0000001400047245 */ /* 0x004fe20000201000 */
[----:B------:R-:W-:Y:S02]  /*9410*/  ULDC UR8, c[0x0][0x154] ;  /* 0x0000550000087ab9 */ /* 0x000fe40000000800 */
[----:B------:R2:W1:Y:S02]  /*9420*/  F2I.U32.TRUNC.NTZ R24, R6 ;  /* 0x0000000600187305 */ /* 0x000464000020f000 */
[----:B------:R-:W-:Y:S01]  /*9430*/  FMUL R22, R4, UR8 ;  /* 0x0000000804167c20 */ /* 0x000fe20008400000 */
[----:B------:R-:W-:-:S05]  /*9440*/  IMAD.MOV.U32 R4, RZ, RZ, R16 ;  /* 0x000000ffff047224 */ /* 0x000fca00078e0010 */
[----:B------:R-:W1:Y:S01]  /*9450*/  F2I.U32.TRUNC.NTZ R22, R22 ;  /* 0x0000001600167305 */ /* 0x000e62000020f000 */
[----:B--234-:R-:W-:Y:S05]  /*9460*/  @!P0 BRA `(.L_x_208) ;  /* 0x0000000000288947 */ /* 0x01cfea0003800000 */
[----:B------:R-:W2:Y:S02]  /*9470*/  LDC R5, c[0x0][0x8dc] ;  /* 0x00023700ff057b82 */ /* 0x000ea40000000800 */
[----:B--2---:R-:W-:-:S04]  /*9480*/  IADD3 R5, P0, R16, R5, RZ ;  /* 0x0000000510057210 */ /* 0x004fc80007f1e0ff */
[----:B------:R-:W-:-:S05]  /*9490*/  IADD3.X R13, RZ, R17, RZ, P0, !PT ;  /* 0x00000011ff0d7210 */ /* 0x000fca00007fe4ff */
[----:B------:R-:W-:-:S04]  /*94a0*/  IMAD.WIDE.U32 R6, R13, R14, RZ ;  /* 0x0000000e0d067225 */ /* 0x000fc800078e00ff */
[----:B------:R-:W-:-:S04]  /*94b0*/  IMAD.WIDE.U32 R6, P0, R5, R15, R6 ;  /* 0x0000000f05067225 */ /* 0x000fc80007800006 */
[----:B------:R-:W-:-:S04]  /*94c0*/  IMAD.WIDE.U32 R4, R5, R14, RZ ;  /* 0x0000000e05047225 */ /* 0x000fc800078e00ff */
[----:B------:R-:W-:Y:S01]  /*94d0*/  IMAD.MOV.U32 R4, RZ, RZ, R7 ;  /* 0x000000ffff047224 */ /* 0x000fe200078e0007 */
[----:B------:R-:W-:Y:S01]  /*94e0*/  IADD3 RZ, P1, R5, R6, RZ ;  /* 0x0000000605ff7210 */ /* 0x000fe20007f3e0ff */
[----:B------:R-:W-:-:S04]  /*94f0*/  IMAD.X R5, RZ, RZ, RZ, P0 ;  /* 0x000000ffff057224 */ /* 0x000fc800000e06ff */
[----:B------:R-:W-:-:S08]  /*9500*/  IMAD.WIDE.U32.X R4, R13, R15, R4, P1 ;  /* 0x0000000f0d047225 */ /* 0x000fd000008e0404 */
.L_x_208:
[----:B------:R-:W-:Y:S01]  /*9510*/  ISETP.NE.AND P2, PT, R2, 0x1, PT ;  /* 0x000000010200780c */ /* 0x000fe20003f45270 */
[----:B-1----:R-:W-:Y:S01]  /*9520*/  IMAD.MOV R24, RZ, RZ, -R24 ;  /* 0x000000ffff187224 */ /* 0x002fe200078e0a18 */
[-CC-:B------:R-:W-:Y:S01]  /*9530*/  SHF.R.U64 R13, R4, R23.reuse, R5.reuse ;  /* 0x00000017040d7219 */ /* 0x180fe20000001205 */
[----:B------:R-:W1:Y:S01]  /*9540*/  LDC.64 R14, c[0x0][0x8e8] ;  /* 0x00023a00ff0e7b82 */ /* 0x000e620000000a00 */
[----:B------:R-:W-:Y:S01]  /*9550*/  SHF.R.U32.HI R23, RZ, R23, R5 ;  /* 0x00000017ff177219 */ /* 0x000fe20000011605 */
[----:B------:R-:W-:Y:S01]  /*9560*/  IMAD R18, R18, R24, R25 ;  /* 0x0000001812127224 */ /* 0x000fe200078e0219 */
[----:B------:R-:W-:Y:S02]  /*9570*/  IADD3 R25, P0, RZ, -R13, RZ ;  /* 0x8000000dff197210 */ /* 0x000fe40007f1e0ff */
[----:B------:R-:W-:-:S03]  /*9580*/  IADD3 R22, -R22, RZ, RZ ;  /* 0x000000ff16167210 */ /* 0x000fc60007ffe1ff */
[----:B------:R-:W2:Y:S01]  /*9590*/  LDC R7, c[0x0][0x8c0] ;  /* 0x00023000ff077b82 */ /* 0x000ea20000000800 */
[----:B------:R-:W-:Y:S02]  /*95a0*/  IMAD.X R23, RZ, RZ, ~R23, P0 ;  /* 0x000000ffff177224 */ /* 0x000fe400000e0e17 */
[----:B------:R-:W-:Y:S02]  /*95b0*/  @P2 IMAD R18, R21, R22, R20 ;  /* 0x0000001615122224 */ /* 0x000fe400078e0214 */
[-C--:B------:R-:W-:Y:S02]  /*95c0*/  IMAD R6, R23, R10.reuse, RZ ;  /* 0x0000000a17067224 */ /* 0x080fe400078e02ff */
[C---:B------:R-:W-:Y:S01]  /*95d0*/  IMAD.WIDE.U32 R4, R25.reuse, R10, R16 ;  /* 0x0000000a19047225 */ /* 0x040fe200078e0010 */
[----:B------:R-:W3:Y:S03]  /*95e0*/  LDC R22, c[0x0][0x8b0] ;  /* 0x00022c00ff167b82 */ /* 0x000ee60000000800 */
[----:B------:R-:W-:-:S04]  /*95f0*/  IMAD R11, R25, R11, R6 ;  /* 0x0000000b190b7224 */ /* 0x000fc800078e0206 */
[----:B------:R-:W-:Y:S01]  /*9600*/  IMAD.IADD R6, R5, 0x1, R11 ;  /* 0x0000000105067824 */ /* 0x000fe200078e020b */
[----:B------:R-:W4:Y:S01]  /*9610*/  LDC R27, c[0x0][0x900] ;  /* 0x00024000ff1b7b82 */ /* 0x000f220000000800 */
[----:B-1----:R-:W-:-:S04]  /*9620*/  ISETP.NE.U32.AND P0, PT, R14, RZ, PT ;  /* 0x000000ff0e00720c */ /* 0x002fc80003f05070 */
[----:B------:R-:W-:-:S03]  /*9630*/  ISETP.NE.AND.EX P0, PT, R15, RZ, PT, P0 ;  /* 0x000000ff0f00720c */ /* 0x000fc60003f05300 */
[----:B------:R-:W1:Y:S01]  /*9640*/  LDC R23, c[0x0][0x8f0] ;  /* 0x00023c00ff177b82 */ /* 0x000e620000000800 */
[-CC-:B--2---:R-:W-:Y:S02]  /*9650*/  SHF.R.U64 R20, R4, R7.reuse, R6.reuse ;  /* 0x0000000704147219 */ /* 0x184fe40000001206 */
[----:B------:R-:W-:-:S05]  /*9660*/  SHF.R.U32.HI R7, RZ, R7, R6 ;  /* 0x00000007ff077219 */ /* 0x000fca0000011606 */
[----:B------:R-:W2:Y:S01]  /*9670*/  LDC R11, c[0x0][0x8e0] ;  /* 0x00023800ff0b7b82 */ /* 0x000ea20000000800 */
[-CC-:B---3--:R-:W-:Y:S02]  /*9680*/  SHF.R.U64 R25, R20, R22.reuse, R7.reuse ;  /* 0x0000001614197219 */ /* 0x188fe40000001207 */
[----:B------:R-:W-:-:S05]  /*9690*/  SHF.R.U32.HI R4, RZ, R22, R7 ;  /* 0x00000016ff047219 */ /* 0x000fca0000011607 */
[----:B------:R-:W3:Y:S01]  /*96a0*/  LDC R21, c[0x0][0x8b8] ;  /* 0x00022e00ff157b82 */ /* 0x000ee20000000800 */
[-CC-:B----4-:R-:W-:Y:S02]  /*96b0*/  SHF.R.U64 R22, R25, R27.reuse, R4.reuse ;  /* 0x0000001b19167219 */ /* 0x190fe40000001204 */
[----:B------:R-:W-:-:S03]  /*96c0*/  SHF.R.U32.HI R27, RZ, R27, R4 ;  /* 0x0000001bff1b7219 */ /* 0x000fc60000011604 */
[----:B------:R-:W-:Y:S01]  /*96d0*/  IMAD.MOV.U32 R4, RZ, RZ, R22 ;  /* 0x000000ffff047224 */ /* 0x000fe200078e0016 */
[----:B------:R-:W-:Y:S01]  /*96e0*/  MOV R5, R27 ;  /* 0x0000001b00057202 */ /* 0x000fe20000000f00 */
[----:B------:R-:W4:Y:S01]  /*96f0*/  LDC R10, c[0x0][0x8a8] ;  /* 0x00022a00ff0a7b82 */ /* 0x000f220000000800 */
[----:B------:R-:W-:Y:S05]  /*9700*/  @!P0 BRA `(.L_x_209) ;  /* 0x0000000000288947 */ /* 0x000fea0003800000 */
[----:B------:R-:W5:Y:S02]  /*9710*/  LDC R5, c[0x0][0x8f4] ;  /* 0x00023d00ff057b82 */ /* 0x000f640000000800 */
[----:B-----5:R-:W-:-:S05]  /*9720*/  IADD3 R5, P0, R22, R5, RZ ;  /* 0x0000000516057210 */ /* 0x020fca0007f1e0ff */
[----:B------:R-:W-:-:S04]  /*9730*/  IMAD.X R27, RZ, RZ, R27, P0 ;  /* 0x000000ffff1b7224 */ /* 0x000fc800000e061b */
[----:B------:R-:W-:-:S04]  /*9740*/  IMAD.WIDE.U32 R6, R27, R14, RZ ;  /* 0x0000000e1b067225 */ /* 0x000fc800078e00ff */
[----:B------:R-:W-:-:S04]  /*9750*/  IMAD.WIDE.U32 R6, P0, R5, R15, R6 ;  /* 0x0000000f05067225 */ /* 0x000fc80007800006 */
[----:B------:R-:W-:-:S04]  /*9760*/  IMAD.WIDE.U32 R4, R5, R14, RZ ;  /* 0x0000000e05047225 */ /* 0x000fc800078e00ff */
[----:B------:R-:W-:Y:S01]  /*9770*/  IMAD.MOV.U32 R4, RZ, RZ, R7 ;  /* 0x000000ffff047224 */ /* 0x000fe200078e0007 */
[----:B------:R-:W-:Y:S01]  /*9780*/  IADD3 RZ, P1, R5, R6, RZ ;  /* 0x0000000605ff7210 */ /* 0x000fe20007f3e0ff */
[----:B------:R-:W-:-:S04]  /*9790*/  IMAD.X R5, RZ, RZ, RZ, P0 ;  /* 0x000000ffff057224 */ /* 0x000fc800000e06ff */
[----:B------:R-:W-:-:S08]  /*97a0*/  IMAD.WIDE.U32.X R4, R27, R15, R4, P1 ;  /* 0x0000000f1b047225 */ /* 0x000fd000008e0404 */
.L_x_209:
[----:B-1----:R-:W-:Y:S02]  /*97b0*/  SHF.R.U64 R4, R4, R23, R5 ;  /* 0x0000001704047219 */ /* 0x002fe40000001205 */
[----:B------:R-:W-:Y:S02]  /*97c0*/  LOP3.LUT R25, R25, R0, RZ, 0xc0, !PT ;  /* 0x0000000019197212 */ /* 0x000fe400078ec0ff */
[----:B------:R-:W-:Y:S02]  /*97d0*/  IADD3 R5, -R4, RZ, RZ ;  /* 0x000000ff04057210 */ /* 0x000fe40007ffe1ff */
[----:B------:R-:W-:Y:S01]  /*97e0*/  LOP3.LUT R20, R20, R3, RZ, 0xc0, !PT ;  /* 0x0000000314147212 */ /* 0x000fe200078ec0ff */
[----:B------:R-:W-:Y:S02]  /*97f0*/  IMAD R25, R4, UR21, R25 ;  /* 0x0000001504197c24 */ /* 0x000fe4000f8e0219 */
[----:B--2---:R-:W-:Y:S02]  /*9800*/  IMAD R11, R5, R11, R22 ;  /* 0x0000000b050b7224 */ /* 0x004fe400078e0216 */
[----:B---3--:R-:W-:-:S02]  /*9810*/  IMAD R21, R25, R21, R18 ;  /* 0x0000001519157224 */ /* 0x008fc400078e0212 */
[----:B----4-:R-:W-:Y:S02]  /*9820*/  IMAD R10, R11, R10, R20 ;  /* 0x0000000a0b0a7224 */ /* 0x010fe400078e0214 */
[----:B------:R-:W-:-:S03]  /*9830*/  IMAD.MOV.U32 R4, RZ, RZ, 0x1 ;  /* 0x00000001ff047424 */ /* 0x000fc600078e00ff */
[----:B------:R-:W-:Y:S02]  /*9840*/  SEL R20, R10, R21, !P2 ;  /* 0x000000150a147207 */ /* 0x000fe40005000000 */
[----:B------:R-:W-:-:S07]  /*9850*/  SEL R21, R21, R10, !P2 ;  /* 0x0000000a15157207 */ /* 0x000fce0005000000 */
.L_x_207:
[----:B------:R-:W-:-:S13]  /*9860*/  LOP3.LUT P0, RZ, R4, 0xff, RZ, 0xc0, !PT ;  /* 0x000000ff04ff7812 */ /* 0x000fda000780c0ff */
[----:B------:R-:W-:Y:S05]  /*9870*/  @P0 BRA `(.L_x_210) ;  /* 0xffffffe800f80947 */ /* 0x000fea000383ffff */
.L_x_154:
[----:B------:R-:W-:-:S13]  /*9880*/  ELECT P0, URZ, PT ;  /* 0x00000000003f782f */ /* 0x000fda0003800000 */
[----:B------:R-:W-:Y:S05]  /*9890*/  @!P0 BRA `(.L_x_13) ;  /* 0x0000001000548947 */ /* 0x000fea0003800000 */
[----:B------:R-:W-:-:S04]  /*98a0*/  LOP3.LUT R19, R19, 0x2, RZ, 0xfc, !PT ;  /* 0x0000000213137812 */ /* 0x000fc800078efcff */
[----:B------:R-:W-:-:S13]  /*98b0*/  ISETP.NE.AND P1, PT, R19, 0x3, PT ;  /* 0x000000031300780c */ /* 0x000fda0003f25270 */
[----:B------:R-:W-:Y:S05]  /*98c0*/  @!P1 BRA `(.L_x_211) ;  /* 0x0000000000049947 */ /* 0x000fea0003800000 */
[----:B-1----:R-:W-:Y:S01]  /*98d0*/  BPT.TRAP 0x1 ;  /* 0x000000040000795c */ /* 0x002fe20000300000 */
.L_x_211:
[----:B-1----:R-:W-:Y:S01]  /*98e0*/  IMAD.U32 R3, RZ, RZ, UR37 ;  /* 0x00000025ff037e24 */ /* 0x002fe2000f8e00ff */
[----:B------:R-:W-:Y:S01]  /*98f0*/  MOV R0, 0x400 ;  /* 0x0000040000007802 */ /* 0x000fe20000000f00 */
[----:B------:R-:W-:-:S03]  /*9900*/  IMAD.MOV.U32 R2, RZ, RZ, 0x1 ;  /* 0x00000001ff027424 */ /* 0x000fc600078e00ff */
[----:B------:R-:W-:Y:S02]  /*9910*/  LEA R0, R3, R0, 0x18 ;  /* 0x0000000003007211 */ /* 0x000fe400078ec0ff */
[----:B------:R-:W-:-:S04]  /*9920*/  SHF.L.U32 R3, R2, 0x1f, RZ ;  /* 0x0000001f02037819 */ /* 0x000fc800000006ff */
[----:B------:R-:W1:Y:S02]  /*9930*/  SYNCS.PHASECHK.TRANS64.TRYWAIT P0, [R0+URZ+0x60], R3 ;  /* 0x00006003000075a7 */ /* 0x000e64000800017f */
[----:B-1----:R-:W-:Y:S05]  /*9940*/  @!P0 BRA `(.L_x_212) ;  /* 0x0000001400d88947 */ /* 0x002fea0003800000 */
.L_x_253:
[----:B------:R-:W-:Y:S05]  /*9950*/  @!P1 BRA `(.L_x_213) ;  /* 0x0000000000049947 */ /* 0x000fea0003800000 */
[----:B------:R-:W-:Y:S01]  /*9960*/  BPT.TRAP 0x1 ;  /* 0x000000040000795c */ /* 0x000fe20000300000 */
.L_x_213:
[----:B------:R-:W1:Y:S02]  /*9970*/  SYNCS.PHASECHK.TRANS64.TRYWAIT P0, [R0+URZ+0x68], R3 ;  /* 0x00006803000075a7 */ /* 0x000e64000800017f */
[----:B-1----:R-:W-:Y:S05]  /*9980*/  @!P0 BRA `(.L_x_214) ;  /* 0x0000001400dc8947 */ /* 0x002fea0003800000 */
.L_x_254:
[----:B------:R-:W-:Y:S05]  /*9990*/  @!P1 BRA `(.L_x_215) ;  /* 0x0000000000049947 */ /* 0x000fea0003800000 */
[----:B------:R-:W-:Y:S01]  /*99a0*/  BPT.TRAP 0x1 ;  /* 0x000000040000795c */ /* 0x000fe20000300000 */
.L_x_215:
[----:B------:R-:W1:Y:S02]  /*99b0*/  SYNCS.PHASECHK.TRANS64.TRYWAIT P0, [R0+URZ+0x70], R3 ;  /* 0x00007003000075a7 */ /* 0x000e64000800017f */
[----:B-1----:R-:W-:Y:S05]  /*99c0*/  @!P0 BRA `(.L_x_216) ;  /* 0x0000001400e08947 */ /* 0x002fea0003800000 */
.L_x_255:
[----:B------:R-:W-:Y:S05]  /*99d0*/  @!P1 BRA `(.L_x_217) ;  /* 0x0000000000049947 */ /* 0x000fea0003800000 */
[----:B------:R-:W-:Y:S01]  /*99e0*/  BPT.TRAP 0x1 ;  /* 0x000000040000795c */ /* 0x000fe20000300000 */
.L_x_217:
[----:B------:R-:W-:-:S04]  /*99f0*/  MOV R3, 0x1 ;  /* 0x0000000100037802 */ /* 0x000fc80000000f00 */
[----:B------:R-:W-:-:S07]  /*9a00*/  SHF.L.U32 R3, R3, 0x1f, RZ ;  /* 0x0000001f03037819 */ /* 0x000fce00000006ff */
.L_x_218:
[----:B------:R1:W1:Y:S02]  /*9a10*/  SYNCS.PHASECHK.TRANS64.TRYWAIT P0, [R0+URZ+0x78], R3 ;  /* 0x00007803000075a7 */ /* 0x000264000800017f */
[----:B-1----:R-:W-:Y:S05]  /*9a20*/  @!P0 NANOSLEEP.SYNCS 0x989680 ;  /* 0x009896800000895d */ /* 0x002fea0003900000 */
[----:B------:R-:W1:Y:S02]  /*9a30*/  @!P0 SYNCS.PHASECHK.TRANS64 P0, [R0+URZ+0x78], R3 ;  /* 0x00007803000085a7 */ /* 0x000e64000800007f */
[----:B-1----:R-:W-:Y:S05]  /*9a40*/  @P0 BRA `(.L_x_13) ;  /* 0x0000000c00e80947 */ /* 0x002fea0003800000 */
[----:B------:R-:W-:Y:S05]  /*9a50*/  BRA `(.L_x_218) ;  /* 0xfffffffc00ec7947 */ /* 0x000fea000383ffff */
.L_x_149:
[----:B------:R-:W-:Y:S01]  /*9a60*/  LOP3.LUT P0, RZ, R10, 0xff, RZ, 0xc0, !PT ;  /* 0x000000ff0aff7812 */ /* 0x000fe2000780c0ff */
[----:B------:R-:W-:Y:S02]  /*9a70*/  IMAD.MOV.U32 R10, RZ, RZ, 0x1 ;  /* 0x00000001ff0a7424 */ /* 0x000fe400078e00ff */
[----:B------:R-:W-:-:S10]  /*9a80*/  IMAD.MOV.U32 R9, RZ, RZ, RZ ;  /* 0x000000ffff097224 */ /* 0x000fd400078e00ff */
[----:B------:R-:W-:Y:S05]  /*9a90*/  @!P0 BRA `(.L_x_219) ;  /* 0x0000000c00208947 */ /* 0x000fea0003800000 */
[----:B------:R-:W2:Y:S01]  /*9aa0*/  LDC R0, c[0x0][0x28c] ;  /* 0x0000a300ff007b82 */ /* 0x000ea20000000800 */
[----:B------:R-:W-:Y:S01]  /*9ab0*/  ULDC UR7, c[0x0][0x900] ;  /* 0x0002400000077ab9 */ /* 0x000fe20000000800 */
[----:B------:R-:W-:Y:S01]  /*9ac0*/  UMOV UR8, 0xffffffff ;  /* 0xffffffff00087882 */ /* 0x000fe20000000000 */
[----:B------:R-:W-:Y:S01]  /*9ad0*/  BSSY B0, `(.L_x_219) ;  /* 0x00000c4000007945 */ /* 0x000fe20003800000 */
[----:B-1----:R-:W-:Y:S01]  /*9ae0*/  USHF.L.U32 UR4, UR37, 0x6, URZ ;  /* 0x0000000625047899 */ /* 0x002fe2000800063f */
[----:B------:R-:W-:Y:S01]  /*9af0*/  LOP3.LUT R11, R22, 0x2, RZ, 0xfc, !PT ;  /* 0x00000002160b7812 */ /* 0x000fe200078efcff */
[----:B------:R-:W-:Y:S01]  /*9b00*/  USHF.L.U32 UR5, UR37, 0xc, URZ ;  /* 0x0000000c25057899 */ /* 0x000fe2000800063f */
[----:B------:R-:W-:Y:S01]  /*9b10*/  IMAD.MOV.U32 R10, RZ, RZ, 0x1 ;  /* 0x00000001ff0a7424 */ /* 0x000fe200078e00ff */
[----:B------:R-:W-:Y:S01]  /*9b20*/  USHF.L.U32 UR8, UR8, UR7, URZ ;  /* 0x0000000708087299 */ /* 0x000fe2000800063f */
[----:B------:R-:W-:Y:S01]  /*9b30*/  IMAD.MOV.U32 R9, RZ, RZ, RZ ;  /* 0x000000ffff097224 */ /* 0x000fe200078e00ff */
[----:B------:R-:W-:Y:S01]  /*9b40*/  ULDC UR6, c[0x0][0x8a8] ;  /* 0x00022a0000067ab9 */ /* 0x000fe20000000800 */
[----:B------:R-:W-:-:S02]  /*9b50*/  ULOP3.LUT UR4, UR4, 0x40, URZ, 0xc0, !UPT ;  /* 0x0000004004047892 */ /* 0x000fc4000f8ec03f */
[----:B------:R-:W-:Y:S02]  /*9b60*/  ULOP3.LUT UR5, UR5, 0x1000, URZ, 0xc0, !UPT ;  /* 0x0000100005057892 */ /* 0x000fe4000f8ec03f */
[----:B------:R-:W-:Y:S02]  /*9b70*/  UIADD3 UR17, UR6, -0x1, URZ ;  /* 0xffffffff06117890 */ /* 0x000fe4000fffe03f */
[----:B------:R-:W-:Y:S02]  /*9b80*/  USHF.L.U32 UR19, UR38, UR7, URZ ;  /* 0x0000000726137299 */ /* 0x000fe4000800063f */
[----:B------:R-:W-:Y:S01]  /*9b90*/  ULOP3.LUT UR18, URZ, UR8, URZ, 0x33, !UPT ;  /* 0x000000083f127292 */ /* 0x000fe2000f8e333f */
[----:B------:R-:W-:Y:S01]  /*9ba0*/  ULDC.64 UR22, c[0x0][0x198] ;  /* 0x0000660000167ab9 */ /* 0x000fe20000000a00 */
[----:B--2---:R-:W-:-:S05]  /*9bb0*/  VIADD R0, R0, 0x3f ;  /* 0x0000003f00007836 */ /* 0x004fca0000000000 */
[----:B------:R-:W-:-:S04]  /*9bc0*/  SHF.R.S32.HI R3, RZ, 0x1f, R0 ;  /* 0x0000001fff037819 */ /* 0x000fc80000011400 */
[----:B------:R-:W-:Y:S02]  /*9bd0*/  LEA.HI R3, R3, R0, RZ, 0x6 ;  /* 0x0000000003037211 */ /* 0x000fe400078f30ff */
[----:B------:R-:W-:Y:S02]  /*9be0*/  MOV R0, 0x1 ;  /* 0x0000000100007802 */ /* 0x000fe40000000f00 */
[--C-:B------:R-:W-:Y:S02]  /*9bf0*/  SHF.R.S32.HI R8, RZ, 0x6, R3.reuse ;  /* 0x00000006ff087819 */ /* 0x100fe40000011403 */
[----:B------:R-:W-:-:S03]  /*9c00*/  PRMT R3, R0, 0x7610, R3 ;  /* 0x0000761000037816 */ /* 0x000fc60000000003 */
[----:B------:R-:W-:-:S07]  /*9c10*/  VIADD R0, R8, 0x1 ;  /* 0x0000000108007836 */ /* 0x000fce0000000000 */
.L_x_230:
[----:B------:R-:W-:-:S03]  /*9c20*/  UMOV UR6, 0xffffffff ;  /* 0xffffffff00067882 */ /* 0x000fc60000000000 */
[----:B------:R-:W-:Y:S05]  /*9c30*/  BRA.DIV UR6, `(.L_x_220) ;  /* 0x0000001606587947 */ /* 0x000fea000b800000 */
[----:B------:R-:W-:-:S13]  /*9c40*/  ELECT P6, URZ, PT ;  /* 0x00000000003f782f */ /* 0x000fda00038c0000 */
.L_x_258:
[----:B------:R-:W1:Y:S01]  /*9c50*/  LDC R4, c[0x0][0x28c] ;  /* 0x0000a300ff047b82 */ /* 0x000e620000000800 */
[----:B------:R-:W-:Y:S01]  /*9c60*/  BSSY B1, `(.L_x_221) ;  /* 0x0000038000017945 */ /* 0x000fe20003800000 */
[----:B-1----:R-:W-:-:S13]  /*9c70*/  ISETP.LT.OR P6, PT, R4, 0x1, !P6 ;  /* 0x000000010400780c */ /* 0x002fda00077c1670 */
[----:B------:R-:W-:Y:S05]  /*9c80*/  @P6 BRA `(.L_x_222) ;  /* 0x0000000000d46947 */ /* 0x000fea0003800000 */
[----:B------:R-:W-:Y:S01]  /*9c90*/  LEA R20, R20, UR4, 0x7 ;  /* 0x0000000414147c11 */ /* 0x000fe2000f8e38ff */
[----:B------:R-:W-:Y:S01]  /*9ca0*/  IMAD.MOV.U32 R19, RZ, RZ, RZ ;  /* 0x000000ffff137224 */ /* 0x000fe200078e00ff */
[----:B------:R-:W-:Y:S01]  /*9cb0*/  SHF.L.U32 R21, R21, 0x8, RZ ;  /* 0x0000000815157819 */ /* 0x000fe200000006ff */
[----:B------:R-:W-:Y:S01]  /*9cc0*/  IMAD.MOV.U32 R4, RZ, RZ, R0 ;  /* 0x000000ffff047224 */ /* 0x000fe200078e0000 */
[----:B------:R-:W-:Y:S01]  /*9cd0*/  MOV R6, R9 ;  /* 0x0000000900067202 */ /* 0x000fe20000000f00 */
[----:B------:R-:W-:-:S07]  /*9ce0*/  IMAD.MOV.U32 R5, RZ, RZ, R10 ;  /* 0x000000ffff057224 */ /* 0x000fce00078e000a */
.L_x_225:
[----:B------:R-:W1:Y:S01]  /*9cf0*/  S2R R12, SR_CgaCtaId ;  /* 0x00000000000c7919 */ /* 0x000e620000008800 */
[----:B------:R-:W-:Y:S02]  /*9d00*/  MOV R7, 0x400 ;  /* 0x0000040000077802 */ /* 0x000fe40000000f00 */
[----:B------:R-:W-:Y:S02]  /*9d10*/  LOP3.LUT P1, RZ, R18, 0x7f, RZ, 0xc0, !PT ;  /* 0x0000007f12ff7812 */ /* 0x000fe4000782c0ff */
[----:B-1----:R-:W-:Y:S02]  /*9d20*/  LEA R15, R12, R7, 0x18 ;  /* 0x000000070c0f7211 */ /* 0x002fe400078ec0ff */
[----:B------:R-:W-:-:S09]  /*9d30*/  SHF.L.U32 R7, R5, 0x1f, RZ ;  /* 0x0000001f05077819 */ /* 0x000fd200000006ff */
[----:B------:R-:W1:Y:S01]  /*9d40*/  @!P1 LDC R12, c[0x0][0x500] ;  /* 0x00014000ff0c9b82 */ /* 0x000e620000000800 */
[----:B------:R-:W-:-:S04]  /*9d50*/  IMAD R14, R6, 0x8, R15 ;  /* 0x00000008060e7824 */ /* 0x000fc800078e020f */
[----:B------:R-:W2:Y:S02]  /*9d60*/  SYNCS.PHASECHK.TRANS64.TRYWAIT P0, [R14+URZ+0x20], R7 ;  /* 0x000020070e0075a7 */ /* 0x000ea4000800017f */
[----:B--2---:R-:W-:Y:S05]  /*9d70*/  @!P0 BRA `(.L_x_223) ;  /* 0x0000001400288947 */ /* 0x004fea0003800000 */
.L_x_259:
[----:B--2---:R-:W-:Y:S01]  /*9d80*/  PRMT R7, R11, 0x9910, RZ ;  /* 0x000099100b077816 */ /* 0x004fe200000000ff */
[----:B-1----:R1:W-:Y:S03]  /*9d90*/  @!P1 SYNCS.ARRIVE.TRANS64 RZ, [R14+URZ], R12 ;  /* 0x0000000c0eff99a7 */ /* 0x0023e6000800003f */
[----:B------:R-:W-:-:S13]  /*9da0*/  ISETP.NE.AND P0, PT, R7, 0x2, PT ;  /* 0x000000020700780c */ /* 0x000fda0003f05270 */
[----:B-1----:R-:W-:Y:S05]  /*9db0*/  @P0 BRA `(.L_x_224) ;  /* 0x0000000000040947 */ /* 0x002fea0003800000 */
[----:B------:R-:W-:Y:S01]  /*9dc0*/  BPT.TRAP 0x1 ;  /* 0x000000040000795c */ /* 0x000fe20000300000 */
.L_x_224:
[C---:B------:R-:W-:Y:S01]  /*9dd0*/  LEA R7, R6.reuse, UR5, 0xd ;  /* 0x0000000506077c11 */ /* 0x040fe2000f8e68ff */
[--C-:B------:R-:W-:Y:S01]  /*9de0*/  IMAD R12, R6, 0x8000, R15.reuse ;  /* 0x00008000060c7824 */ /* 0x100fe200078e020f */
[----:B------:R-:W-:Y:S01]  /*9df0*/  R2UR UR9, R14 ;  /* 0x000000000e0972ca */ /* 0x000fe200000e0000 */
[----:B------:R-:W-:Y:S01]  /*9e00*/  VIADD R4, R4, 0xffffffff ;  /* 0xffffffff04047836 */ /* 0x000fe20000000000 */
[----:B------:R-:W-:Y:S01]  /*9e10*/  UIADD3 UR6, UP0, UR22, 0xf0, URZ ;  /* 0x000000f016067890 */ /* 0x000fe2000ff1e03f */
[----:B------:R-:W-:Y:S01]  /*9e20*/  IMAD R7, R7, 0x2, R15 ;  /* 0x0000000207077824 */ /* 0x000fe200078e020f */
[----:B------:R-:W-:Y:S01]  /*9e30*/  R2UR UR7, R12 ;  /* 0x000000000c0772ca */ /* 0x000fe200000e0000 */
[----:B------:R-:W-:Y:S01]  /*9e40*/  UIADD3 UR24, UP1, UR22, 0x1f0, URZ ;  /* 0x000001f016187890 */ /* 0x000fe2000ff3e03f */
[----:B------:R-:W-:Y:S01]  /*9e50*/  R2UR UR11, R21 ;  /* 0x00000000150b72ca */ /* 0x000fe200000e0000 */
[----:B------:R-:W-:Y:S01]  /*9e60*/  UMOV UR14, 0x0 ;  /* 0x00000000000e7882 */ /* 0x000fe20000000000 */
[----:B------:R-:W-:Y:S01]  /*9e70*/  R2UR UR8, R7 ;  /* 0x00000000070872ca */ /* 0x000fe200000e0000 */
[----:B------:R-:W-:Y:S01]  /*9e80*/  UIADD3.X UR25, URZ, UR23, URZ, UP1, !UPT ;  /* 0x000000173f197290 */ /* 0x000fe20008ffe43f */
[----:B------:R-:W-:Y:S01]  /*9e90*/  R2UR UR10, R19 ;  /* 0x00000000130a72ca */ /* 0x000fe200000e0000 */
[----:B------:R-:W-:Y:S01]  /*9ea0*/  UMOV UR15, 0x10000000 ;  /* 0x10000000000f7882 */ /* 0x000fe20000000000 */
[----:B------:R-:W-:Y:S01]  /*9eb0*/  R2UR UR12, R13 ;  /* 0x000000000d0c72ca */ /* 0x000fe200000e0000 */
[----:B------:R-:W-:Y:S01]  /*9ec0*/  UMOV UR21, 0x30000 ;  /* 0x0003000000157882 */ /* 0x000fe20000000000 */
[----:B------:R-:W-:Y:S01]  /*9ed0*/  R2UR UR20, R20 ;  /* 0x00000000141472ca */ /* 0x000fe200000e0000 */
[----:B------:R-:W-:Y:S01]  /*9ee0*/  VIADD R19, R19, 0x40 ;  /* 0x0000004013137836 */ /* 0x000fe20000000000 */
[----:B------:R-:W-:Y:S01]  /*9ef0*/  ISETP.GT.AND P1, PT, R4, 0x1, PT ;  /* 0x000000010400780c */ /* 0x000fe20003f24270 */
[----:B------:R-:W-:Y:S01]  /*9f00*/  UIADD3 UR13, UR7, 0x8400, URZ ;  /* 0x00008400070d7890 */ /* 0x000fe2000fffe03f */
[----:B------:R-:W-:Y:S01]  /*9f10*/  IADD3 R6, R6, 0x1, RZ ;  /* 0x0000000106067810 */ /* 0x000fe20007ffe0ff */
[----:B------:R-:W-:-:S02]  /*9f20*/  UIADD3.X UR7, URZ, UR23, URZ, UP0, !UPT ;  /* 0x000000173f077290 */ /* 0x000fc400087fe43f */
[----:B------:R-:W-:Y:S01]  /*9f30*/  UIADD3 UR16, UR8, 0x28400, URZ ;  /* 0x0002840008107890 */ /* 0x000fe2000fffe03f */
[C---:B------:R-:W-:Y:S02]  /*9f40*/  ISETP.NE.AND P0, PT, R6.reuse, 0x4, PT ;  /* 0x000000040600780c */ /* 0x040fe40003f05270 */
[----:B------:R-:W-:Y:S02]  /*9f50*/  UMOV UR8, UR13 ;  /* 0x0000000d00087c82 */ /* 0x000fe40008000000 */
[----:B------:R-:W-:Y:S02]  /*9f60*/  SEL R12, RZ, 0x1, P0 ;  /* 0x00000001ff0c7807 */ /* 0x000fe40000000000 */
[----:B------:R1:W-:Y:S01]  /*9f70*/  UTMALDG.3D [UR8], [UR6], desc[UR14] ;  /* 0x00000e08060075b4 */ /* 0x0003e20008011000 */
[----:B------:R-:W-:Y:S02]  /*9f80*/  SEL R6, R6, RZ, P0 ;  /* 0x000000ff06067207 */ /* 0x000fe40000000000 */
[----:B------:R-:W-:Y:S01]  /*9f90*/  LOP3.LUT R5, R5, R12, RZ, 0x3c, !PT ;  /* 0x0000000c05057212 */ /* 0x000fe200078e3cff */
[----:B-1----:R-:W-:Y:S01]  /*9fa0*/  UMOV UR8, UR16 ;  /* 0x0000001000087c82 */ /* 0x002fe20008000000 */
[----:B------:R-:W-:-:S02]  /*9fb0*/  UMOV UR11, UR20 ;  /* 0x00000014000b7c82 */ /* 0x000fc40008000000 */
[----:B------:R1:W-:Y:S02]  /*9fc0*/  UTMALDG.3D.MULTICAST [UR8], [UR24], UR21, desc[UR14] ;  /* 0x00000e08180073b4 */ /* 0x0003e40008011815 */
[----:B-1----:R-:W-:Y:S05]  /*9fd0*/  @P1 BRA `(.L_x_225) ;  /* 0xfffffffc00441947 */ /* 0x002fea000383ffff */
.L_x_222:
[----:B------:R-:W-:Y:S05]  /*9fe0*/  BSYNC B1 ;  /* 0x0000000000017941 */ /* 0x000fea0003800000 */
.L_x_221:
[----:B------:R-:W-:Y:S01]  /*9ff0*/  LOP3.LUT P1, RZ, R3, 0xff, RZ, 0xc0, !PT ;  /* 0x000000ff03ff7812 */ /* 0x000fe2000782c0ff */
[----:B------:R-:W-:Y:S01]  /*a000*/  IMAD.IADD R9, R8, 0x1, R9 ;  /* 0x0000000108097824 */ /* 0x000fe200078e0209 */
[----:B------:R-:W-:Y:S01]  /*a010*/  IADD3 R16, P2, R16, UR40, RZ ;  /* 0x0000002810107c10 */ /* 0x000fe2000ff5e0ff */
[----:B------:R-:W-:Y:S01]  /*a020*/  ULDC.64 UR6, c[0x0][0x8f8] ;  /* 0x00023e0000067ab9 */ /* 0x000fe20000000a00 */
[----:B------:R-:W-:Y:S01]  /*a030*/  BSSY B1, `(.L_x_226) ;  /* 0x000006b000017945 */ /* 0x000fe20003800000 */
[----:B------:R-:W-:Y:S01]  /*a040*/  MOV R21, 0xffffffff ;  /* 0xffffffff00157802 */ /* 0x000fe20000000f00 */
[----:B------:R-:W-:Y:S01]  /*a050*/  IMAD.MOV.U32 R20, RZ, RZ, -0x1 ;  /* 0xffffffffff147424 */ /* 0x000fe200078e00ff */
[----:B------:R-:W-:Y:S01]  /*a060*/  SHF.R.U32.HI R3, RZ, 0x2, R9 ;  /* 0x00000002ff037819 */ /* 0x000fe20000011609 */
[----:B------:R-:W-:Y:S01]  /*a070*/  IMAD.MOV.U32 R13, RZ, RZ, -0x1 ;  /* 0xffffffffff0d7424 */ /* 0x000fe200078e00ff */
[----:B------:R-:W-:Y:S02]  /*a080*/  ISETP.GT.U32.AND P0, PT, R9, 0x3, PT ;  /* 0x000000030900780c */ /* 0x000fe40003f04070 */
[----:B------:R-:W-:-:S02]  /*a090*/  LOP3.LUT R3, R3, 0x1, RZ, 0xc0, !PT ;  /* 0x0000000103037812 */ /* 0x000fc400078ec0ff */
[----:B------:R-:W1:Y:S01]  /*a0a0*/  @P1 S2R R5, SR_CgaCtaId ;  /* 0x0000000000051919 */ /* 0x000e620000008800 */
[----:B------:R-:W-:Y:S02]  /*a0b0*/  @P1 MOV R4, 0x400 ;  /* 0x0000040000041802 */ /* 0x000fe40000000f00 */
[----:B------:R-:W-:Y:S02]  /*a0c0*/  ISETP.LT.U32.AND P0, PT, R8, 0x4, P0 ;  /* 0x000000040800780c */ /* 0x000fe40000701070 */
[----:B------:R-:W-:Y:S02]  /*a0d0*/  IADD3.X R17, R17, UR39, RZ, P2, !PT ;  /* 0x0000002711117c10 */ /* 0x000fe400097fe4ff */
[----:B------:R-:W-:Y:S02]  /*a0e0*/  ISETP.GE.U32.AND P2, PT, R16, UR6, PT ;  /* 0x0000000610007c0c */ /* 0x000fe4000bf46070 */
[----:B------:R-:W-:Y:S02]  /*a0f0*/  LOP3.LUT R9, R9, 0x3, RZ, 0xc0, !PT ;  /* 0x0000000309097812 */ /* 0x000fe400078ec0ff */
[----:B-1----:R-:W-:-:S04]  /*a100*/  @P1 LEA R4, R5, R4, 0x18 ;  /* 0x0000000405041211 */ /* 0x002fc800078ec0ff */
[----:B------:R1:W-:Y:S01]  /*a110*/  @P1 SYNCS.ARRIVE.TRANS64.A1T0 RZ, [R4+URZ+0x88], RZ ;  /* 0x000088ff04ff19a7 */ /* 0x0003e2000810003f */
[----:B------:R-:W-:Y:S02]  /*a120*/  ISETP.NE.U32.AND P1, PT, R3, 0x1, PT ;  /* 0x000000010300780c */ /* 0x000fe40003f25070 */
[----:B------:R-:W-:Y:S02]  /*a130*/  SEL R3, RZ, 0x1, !P0 ;  /* 0x00000001ff037807 */ /* 0x000fe40004000000 */
[----:B------:R-:W-:Y:S02]  /*a140*/  ISETP.GE.U32.AND.EX P0, PT, R17, UR7, PT, P2 ;  /* 0x0000000711007c0c */ /* 0x000fe4000bf06120 */
[----:B------:R-:W-:-:S04]  /*a150*/  ISETP.GT.U32.AND P1, PT, R8, 0x3, !P1 ;  /* 0x000000030800780c */ /* 0x000fc80004f24070 */
[----:B-1----:R-:W-:-:S04]  /*a160*/  SEL R4, RZ, 0x1, !P1 ;  /* 0x00000001ff047807 */ /* 0x002fc80004800000 */
[--C-:B------:R-:W-:Y:S02]  /*a170*/  LOP3.LUT R10, R4, R10, R3.reuse, 0x96, !PT ;  /* 0x0000000a040a7212 */ /* 0x100fe400078e9603 */
[----:B------:R-:W-:Y:S02]  /*a180*/  PRMT R4, RZ, 0x7610, R4 ;  /* 0x00007610ff047816 */ /* 0x000fe40000000004 */
[----:B------:R-:W-:Y:S01]  /*a190*/  PRMT R3, RZ, 0x7610, R3 ;  /* 0x00007610ff037816 */ /* 0x000fe20000000003 */
[----:B------:R-:W-:Y:S06]  /*a1a0*/  @P0 BRA `(.L_x_227) ;  /* 0x00000004004c0947 */ /* 0x000fec0003800000 */
[----:B------:R-:W1:Y:S01]  /*a1b0*/  S2R R14, SR_CTAID.X ;  /* 0x00000000000e7919 */ /* 0x000e620000002500 */
[----:B------:R-:W-:Y:S01]  /*a1c0*/  ULDC.64 UR6, c[0x0][0x8d0] ;  /* 0x0002340000067ab9 */ /* 0x000fe20000000a00 */
[----:B------:R-:W2:Y:S01]  /*a1d0*/  LDC R15, c[0x0][0x144] ;  /* 0x00005100ff0f7b82 */ /* 0x000ea20000000800 */
[----:B------:R-:W-:Y:S01]  /*a1e0*/  ISETP.NE.U32.AND P0, PT, RZ, UR6, PT ;  /* 0x00000006ff007c0c */ /* 0x000fe2000bf05070 */
[----:B------:R-:W3:Y:S01]  /*a1f0*/  S2R R12, SR_CTAID.Y ;  /* 0x00000000000c7919 */ /* 0x000ee20000002600 */
[----:B------:R-:W-:Y:S01]  /*a200*/  ULDC UR8, c[0x0][0x150] ;  /* 0x0000540000087ab9 */ /* 0x000fe20000000800 */
[----:B------:R-:W-:Y:S01]  /*a210*/  ULDC UR9, c[0x0][0x8d8] ;  /* 0x0002360000097ab9 */ /* 0x000fe20000000800 */
[----:B------:R-:W-:Y:S01]  /*a220*/  ISETP.NE.AND.EX P0, PT, RZ, UR7, PT, P0 ;  /* 0x00000007ff007c0c */ /* 0x000fe2000bf05300 */
[----:B------:R-:W-:Y:S01]  /*a230*/  IMAD.MOV.U32 R4, RZ, RZ, R16 ;  /* 0x000000ffff047224 */ /* 0x000fe200078e0010 */
[----:B-1----:R-:W-:-:S05]  /*a240*/  I2FP.F32.U32 R5, R14 ;  /* 0x0000000e00057245 */ /* 0x002fca0000201000 */
[----:B------:R-:W-:Y:S01]  /*a250*/  FMUL R19, R5, UR8 ;  /* 0x0000000805137c20 */ /* 0x000fe20008400000 */
[----:B------:R-:W-:-:S05]  /*a260*/  MOV R5, R17 ;  /* 0x0000001100057202 */ /* 0x000fca0000000f00 */
[----:B---3--:R-:W-:Y:S05]  /*a270*/  @!P0 BRA `(.L_x_228) ;  /* 0x0000000000288947 */ /* 0x008fea0003800000 */
[----:B------:R-:W-:Y:S02]  /*a280*/  ULDC UR8, c[0x0][0x8dc] ;  /* 0x0002370000087ab9 */ /* 0x000fe40000000800 */
[----:B------:R-:W-:-:S05]  /*a290*/  IADD3 R5, P0, R16, UR8, RZ ;  /* 0x0000000810057c10 */ /* 0x000fca000ff1e0ff */
[----:B------:R-:W-:-:S04]  /*a2a0*/  IMAD.X R13, RZ, RZ, R17, P0 ;  /* 0x000000ffff0d7224 */ /* 0x000fc800000e0611 */
[----:B------:R-:W-:-:S04]  /*a2b0*/  IMAD.WIDE.U32 R6, R13, UR6, RZ ;  /* 0x000000060d067c25 */ /* 0x000fc8000f8e00ff */
[----:B------:R-:W-:-:S04]  /*a2c0*/  IMAD.WIDE.U32 R6, P0, R5, UR7, R6 ;  /* 0x0000000705067c25 */ /* 0x000fc8000f800006 */
[----:B------:R-:W-:-:S04]  /*a2d0*/  IMAD.WIDE.U32 R4, R5, UR6, RZ ;  /* 0x0000000605047c25 */ /* 0x000fc8000f8e00ff */
[----:B------:R-:W-:Y:S01]  /*a2e0*/  IMAD.MOV.U32 R4, RZ, RZ, R7 ;  /* 0x000000ffff047224 */ /* 0x000fe200078e0007 */
[----:B------:R-:W-:Y:S01]  /*a2f0*/  IADD3 RZ, P1, R5, R6, RZ ;  /* 0x0000000605ff7210 */ /* 0x000fe20007f3e0ff */
[----:B------:R-:W-:-:S04]  /*a300*/  IMAD.X R5, RZ, RZ, RZ, P0 ;  /* 0x000000ffff057224 */ /* 0x000fc800000e06ff */
[----:B------:R-:W-:-:S08]  /*a310*/  IMAD.WIDE.U32.X R4, R13, UR7, R4, P1 ;  /* 0x000000070d047c25 */ /* 0x000fd000088e0404 */
.L_x_228:
[--C-:B------:R-:W-:Y:S01]  /*a320*/  SHF.R.U64 R13, R4, UR9, R5.reuse ;  /* 0x00000009040d7c19 */ /* 0x100fe20008001205 */
[----:B------:R-:W1:Y:S01]  /*a330*/  F2I.U32.TRUNC.NTZ R19, R19 ;  /* 0x0000001300137305 */ /* 0x000e62000020f000 */
[----:B------:R-:W-:Y:S01]  /*a340*/  SHF.R.U32.HI R4, RZ, UR9, R5 ;  /* 0x00000009ff047c19 */ /* 0x000fe20008011605 */
[----:B------:R-:W-:Y:S01]  /*a350*/  ULDC.64 UR6, c[0x0][0x8c8] ;  /* 0x0002320000067ab9 */ /* 0x000fe20000000a00 */
[----:B------:R-:W-:Y:S01]  /*a360*/  IADD3 R7, P0, RZ, -R13, RZ ;  /* 0x8000000dff077210 */ /* 0x000fe20007f1e0ff */
[----:B------:R-:W-:Y:S01]  /*a370*/  ULDC.64 UR8, c[0x0][0x8e8] ;  /* 0x00023a0000087ab9 */ /* 0x000fe20000000a00 */
[----:B------:R-:W3:Y:S02]  /*a380*/  LDC R21, c[0x0][0x148] ;  /* 0x00005200ff157b82 */ /* 0x000ee40000000800 */
[----:B------:R-:W-:Y:S02]  /*a390*/  IADD3.X R4, RZ, ~R4, RZ, P0, !PT ;  /* 0x80000004ff047210 */ /* 0x000fe400007fe4ff */
[----:B------:R-:W-:-:S03]  /*a3a0*/  ISETP.NE.U32.AND P0, PT, RZ, UR8, PT ;  /* 0x00000008ff007c0c */ /* 0x000fc6000bf05070 */
[----:B------:R-:W-:Y:S01]  /*a3b0*/  IMAD R6, R4, UR6, RZ ;  /* 0x0000000604067c24 */ /* 0x000fe2000f8e02ff */
[----:B------:R-:W-:Y:S01]  /*a3c0*/  ISETP.NE.AND.EX P0, PT, RZ, UR9, PT, P0 ;  /* 0x00000009ff007c0c */ /* 0x000fe2000bf05300 */
[----:B------:R-:W-:Y:S01]  /*a3d0*/  IMAD.WIDE.U32 R4, R7, UR6, R16 ;  /* 0x0000000607047c25 */ /* 0x000fe2000f8e0010 */
[----:B------:R-:W-:-:S03]  /*a3e0*/  ULDC UR6, c[0x0][0x8c0] ;  /* 0x0002300000067ab9 */ /* 0x000fc60000000800 */
[----:B------:R-:W-:Y:S01]  /*a3f0*/  IMAD R7, R7, UR7, R6 ;  /* 0x0000000707077c24 */ /* 0x000fe2000f8e0206 */
[----:B------:R-:W-:Y:S01]  /*a400*/  ULDC UR7, c[0x0][0x154] ;  /* 0x0000550000077ab9 */ /* 0x000fe20000000800 */
[----:B-1----:R-:W-:Y:S02]  /*a410*/  IMAD.MOV R6, RZ, RZ, -R19 ;  /* 0x000000ffff067224 */ /* 0x002fe400078e0a13 */
[----:B------:R-:W-:Y:S02]  /*a420*/  IMAD.IADD R5, R5, 0x1, R7 ;  /* 0x0000000105057824 */ /* 0x000fe400078e0207 */
[----:B--2---:R-:W-:Y:S01]  /*a430*/  IMAD R14, R15, R6, R14 ;  /* 0x000000060f0e7224 */ /* 0x004fe200078e020e */
[----:B------:R-:W-:Y:S02]  /*a440*/  I2FP.F32.U32 R6, R12 ;  /* 0x0000000c00067245 */ /* 0x000fe40000201000 */
[--C-:B------:R-:W-:Y:S02]  /*a450*/  SHF.R.U64 R15, R4, UR6, R5.reuse ;  /* 0x00000006040f7c19 */ /* 0x100fe40008001205 */
[----:B------:R-:W-:Y:S01]  /*a460*/  SHF.R.U32.HI R4, RZ, UR6, R5 ;  /* 0x00000006ff047c19 */ /* 0x000fe20008011605 */
[----:B------:R-:W-:Y:S01]  /*a470*/  FMUL R6, R6, UR7 ;  /* 0x0000000706067c20 */ /* 0x000fe20008400000 */
[----:B------:R-:W-:-:S02]  /*a480*/  ULDC UR6, c[0x0][0x8b0] ;  /* 0x00022c0000067ab9 */ /* 0x000fc40000000800 */
[--C-:B------:R-:W-:Y:S01]  /*a490*/  SHF.R.U32.HI R5, RZ, UR6, R4.reuse ;  /* 0x00000006ff057c19 */ /* 0x100fe20008011604 */
[----:B------:R1:W2:Y:S01]  /*a4a0*/  F2I.U32.TRUNC.NTZ R24, R6 ;  /* 0x0000000600187305 */ /* 0x0002a2000020f000 */
[----:B------:R-:W-:Y:S01]  /*a4b0*/  SHF.R.U64 R20, R15, UR6, R4 ;  /* 0x000000060f147c19 */ /* 0x000fe20008001204 */
[----:B------:R-:W-:Y:S02]  /*a4c0*/  ULDC UR6, c[0x0][0x900] ;  /* 0x0002400000067ab9 */ /* 0x000fe40000000800 */
[--C-:B------:R-:W-:Y:S02]  /*a4d0*/  SHF.R.U32.HI R23, RZ, UR6, R5.reuse ;  /* 0x00000006ff177c19 */ /* 0x100fe40008011605 */
[----:B------:R-:W-:-:S03]  /*a4e0*/  SHF.R.U64 R19, R20, UR6, R5 ;  /* 0x0000000614137c19 */ /* 0x000fc60008001205 */
[----:B------:R-:W-:Y:S01]  /*a4f0*/  IMAD.MOV.U32 R5, RZ, RZ, R23 ;  /* 0x000000ffff057224 */ /* 0x000fe200078e0017 */
[----:B------:R-:W-:Y:S01]  /*a500*/  MOV R4, R19 ;  /* 0x0000001300047202 */ /* 0x000fe20000000f00 */
[----:B-1----:R-:W-:Y:S06]  /*a510*/  @!P0 BRA `(.L_x_229) ;  /* 0x0000000000288947 */ /* 0x002fec0003800000 */
[----:B------:R-:W-:Y:S02]  /*a520*/  ULDC UR6, c[0x0][0x8f4] ;  /* 0x00023d0000067ab9 */ /* 0x000fe40000000800 */
[----:B------:R-:W-:-:S05]  /*a530*/  IADD3 R5, P0, R19, UR6, RZ ;  /* 0x0000000613057c10 */ /* 0x000fca000ff1e0ff */
[----:B------:R-:W-:-:S04]  /*a540*/  IMAD.X R23, RZ, RZ, R23, P0 ;  /* 0x000000ffff177224 */ /* 0x000fc800000e0617 */
[----:B------:R-:W-:-:S04]  /*a550*/  IMAD.WIDE.U32 R6, R23, UR8, RZ ;  /* 0x0000000817067c25 */ /* 0x000fc8000f8e00ff */
[----:B------:R-:W-:-:S04]  /*a560*/  IMAD.WIDE.U32 R6, P0, R5, UR9, R6 ;  /* 0x0000000905067c25 */ /* 0x000fc8000f800006 */
[----:B------:R-:W-:-:S04]  /*a570*/  IMAD.WIDE.U32 R4, R5, UR8, RZ ;  /* 0x0000000805047c25 */ /* 0x000fc8000f8e00ff */
[----:B------:R-:W-:Y:S01]  /*a580*/  IMAD.MOV.U32 R4, RZ, RZ, R7 ;  /* 0x000000ffff047224 */ /* 0x000fe200078e0007 */
[----:B------:R-:W-:Y:S02]  /*a590*/  IADD3 RZ, P1, R5, R6, RZ ;  /* 0x0000000605ff7210 */ /* 0x000fe40007f3e0ff */
[----:B------:R-:W-:-:S03]  /*a5a0*/  IADD3.X R5, RZ, RZ, RZ, P0, !PT ;  /* 0x000000ffff057210 */ /* 0x000fc600007fe4ff */
[----:B------:R-:W-:-:S08]  /*a5b0*/  IMAD.WIDE.U32.X R4, R23, UR9, R4, P1 ;  /* 0x0000000917047c25 */ /* 0x000fd000088e0404 */
.L_x_229:
[----:B------:R-:W-:Y:S01]  /*a5c0*/  ISETP.NE.AND P0, PT, R2, 0x1, PT ;  /* 0x000000010200780c */ /* 0x000fe20003f05270 */
[----:B------:R-:W-:Y:S01]  /*a5d0*/  ULDC UR6, c[0x0][0x8f0] ;  /* 0x00023c0000067ab9 */ /* 0x000fe20000000800 */
[----:B------:R-:W-:Y:S01]  /*a5e0*/  LOP3.LUT R20, R20, UR18, RZ, 0xc0, !PT ;  /* 0x0000001214147c12 */ /* 0x000fe2000f8ec0ff */
[----:B--2---:R-:W-:Y:S01]  /*a5f0*/  IMAD.MOV R24, RZ, RZ, -R24 ;  /* 0x000000ffff187224 */ /* 0x004fe200078e0a18 */
[----:B------:R-:W-:Y:S01]  /*a600*/  SHF.R.U64 R5, R4, UR6, R5 ;  /* 0x0000000604057c19 */ /* 0x000fe20008001205 */
[----:B------:R-:W-:Y:S01]  /*a610*/  ULDC UR6, c[0x0][0x8e0] ;  /* 0x0002380000067ab9 */ /* 0x000fe20000000800 */
[----:B------:R-:W-:Y:S01]  /*a620*/  LOP3.LUT R6, R15, UR17, RZ, 0xc0, !PT ;  /* 0x000000110f067c12 */ /* 0x000fe2000f8ec0ff */
[----:B------:R-:W-:Y:S01]  /*a630*/  ULDC UR7, c[0x0][0x8b8] ;  /* 0x00022e0000077ab9 */ /* 0x000fe20000000800 */
[C---:B------:R-:W-:Y:S01]  /*a640*/  IADD3 R4, -R5.reuse, RZ, RZ ;  /* 0x000000ff05047210 */ /* 0x040fe20007ffe1ff */
[----:B------:R-:W-:-:S04]  /*a650*/  IMAD R5, R5, UR19, R20 ;  /* 0x0000001305057c24 */ /* 0x000fc8000f8e0214 */
[----:B---3--:R-:W-:Y:S02]  /*a660*/  @P0 IMAD R14, R21, R24, R12 ;  /* 0x00000018150e0224 */ /* 0x008fe400078e020c */
[----:B------:R-:W-:Y:S01]  /*a670*/  IMAD R19, R4, UR6, R19 ;  /* 0x0000000604137c24 */ /* 0x000fe2000f8e0213 */
[----:B------:R-:W-:Y:S01]  /*a680*/  ULDC UR6, c[0x0][0x8a8] ;  /* 0x00022a0000067ab9 */ /* 0x000fe20000000800 */
[----:B------:R-:W-:Y:S02]  /*a690*/  IMAD R14, R5, UR7, R14 ;  /* 0x00000007050e7c24 */ /* 0x000fe4000f8e020e */
[----:B------:R-:W-:Y:S02]  /*a6a0*/  IMAD R19, R19, UR6, R6 ;  /* 0x0000000613137c24 */ /* 0x000fe4000f8e0206 */
[----:B------:R-:W-:-:S03]  /*a6b0*/  IMAD.MOV.U32 R4, RZ, RZ, 0x1 ;  /* 0x00000001ff047424 */ /* 0x000fc600078e00ff */
[----:B------:R-:W-:Y:S02]  /*a6c0*/  SEL R20, R19, R14, !P0 ;  /* 0x0000000e13147207 */ /* 0x000fe40004000000 */
[----:B------:R-:W-:-:S07]  /*a6d0*/  SEL R21, R14, R19, !P0 ;  /* 0x000000130e157207 */ /* 0x000fce0004000000 */
.L_x_227:
[----:B------:R-:W-:Y:S05]  /*a6e0*/  BSYNC B1 ;  /* 0x0000000000017941 */ /* 0x000fea0003800000 */
.L_x_226:
[----:B------:R-:W-:-:S13]  /*a6f0*/  LOP3.LUT P0, RZ, R4, 0xff, RZ, 0xc0, !PT ;  /* 0x000000ff04ff7812 */ /* 0x000fda000780c0ff */
[----:B------:R-:W-:Y:S05]  /*a700*/  @P0 BRA `(.L_x_230) ;  /* 0xfffffff400440947 */ /* 0x000fea000383ffff */
[----:B------:R-:W-:Y:S05]  /*a710*/  BSYNC B0 ;  /* 0x0000000000007941 */ /* 0x000fea0003800000 */
.L_x_219:
[----:B------:R-:W-:-:S03]  /*a720*/  UMOV UR6, 0xffffffff ;  /* 0xffffffff00067882 */ /* 0x000fc60000000000 */
[----:B------:R-:W-:Y:S05]  /*a730*/  BRA.DIV UR6, `(.L_x_231) ;  /* 0x0000000a06cc7947 */ /* 0x000fea000b800000 */
[----:B------:R-:W-:-:S13]  /*a740*/  ELECT P6, URZ, PT ;  /* 0x00000000003f782f */ /* 0x000fda00038c0000 */
.L_x_262:
[----:B------:R-:W-:Y:S05]  /*a750*/  @!P6 BRA `(.L_x_13) ;  /* 0x0000000000a4e947 */ /* 0x000fea0003800000 */
[----:B------:R-:W-:-:S04]  /*a760*/  LOP3.LUT R22, R22, 0x2, RZ, 0xfc, !PT ;  /* 0x0000000216167812 */ /* 0x000fc800078efcff */
[----:B------:R-:W-:-:S13]  /*a770*/  ISETP.NE.AND P0, PT, R22, 0x3, PT ;  /* 0x000000031600780c */ /* 0x000fda0003f05270 */
[----:B------:R-:W-:Y:S05]  /*a780*/  @!P0 BRA `(.L_x_232) ;  /* 0x0000000000048947 */ /* 0x000fea0003800000 */
[----:B-1----:R-:W-:Y:S01]  /*a790*/  BPT.TRAP 0x1 ;  /* 0x000000040000795c */ /* 0x002fe20000300000 */
.L_x_232:
[----:B------:R-:W2:Y:S01]  /*a7a0*/  S2R R3, SR_CgaCtaId ;  /* 0x0000000000037919 */ /* 0x000ea20000008800 */
[----:B------:R-:W-:Y:S02]  /*a7b0*/  MOV R0, 0x400 ;  /* 0x0000040000007802 */ /* 0x000fe40000000f00 */
[----:B------:R-:W-:Y:S02]  /*a7c0*/  SHF.L.U32 R2, R10, 0x1f, RZ ;  /* 0x0000001f0a027819 */ /* 0x000fe400000006ff */
[----:B--2---:R-:W-:-:S05]  /*a7d0*/  LEA R0, R3, R0, 0x18 ;  /* 0x0000000003007211 */ /* 0x004fca00078ec0ff */
[----:B------:R-:W-:-:S05]  /*a7e0*/  VIADD R0, R0, 0x20 ;  /* 0x0000002000007836 */ /* 0x000fca0000000000 */
[C---:B------:R-:W-:Y:S01]  /*a7f0*/  LEA R5, R9.reuse, R0, 0x3 ;  /* 0x0000000009057211 */ /* 0x040fe200078e18ff */
[----:B------:R-:W-:-:S03]  /*a800*/  VIADD R9, R9, 0x1 ;  /* 0x0000000109097836 */ /* 0x000fc60000000000 */
[----:B------:R-:W2:Y:S02]  /*a810*/  SYNCS.PHASECHK.TRANS64.TRYWAIT P0, [R5+URZ], R2 ;  /* 0x00000002050075a7 */ /* 0x000ea4000800017f */
[----:B------:R-:W-:-:S04]  /*a820*/  ISETP.NE.AND P1, PT, R9, 0x4, PT ;  /* 0x000000040900780c */ /* 0x000fc80003f25270 */
[----:B------:R-:W-:Y:S02]  /*a830*/  SEL R3, RZ, 0x1, P1 ;  /* 0x00000001ff037807 */ /* 0x000fe40000800000 */
[----:B------:R-:W-:Y:S02]  /*a840*/  SEL R9, R9, RZ, P1 ;  /* 0x000000ff09097207 */ /* 0x000fe40000800000 */
[----:B------:R-:W-:-:S03]  /*a850*/  LOP3.LUT R10, R10, R3, RZ, 0x3c, !PT ;  /* 0x000000030a0a7212 */ /* 0x000fc600078e3cff */
[----:B------:R-:W-:Y:S01]  /*a860*/  IMAD R7, R9, 0x8, R0 ;  /* 0x0000000809077824 */ /* 0x000fe200078e0200 */
[----:B------:R-:W-:Y:S01]  /*a870*/  SHF.L.U32 R4, R10, 0x1f, RZ ;  /* 0x0000001f0a047819 */ /* 0x000fe200000006ff */
[----:B--2---:R-:W-:Y:S06]  /*a880*/  @!P0 BRA `(.L_x_233) ;  /* 0x0000000800988947 */ /* 0x004fec0003800000 */
.L_x_263:
[----:B------:R-:W3:Y:S01]  /*a890*/  SYNCS.PHASECHK.TRANS64.TRYWAIT P0, [R7+URZ], R4 ;  /* 0x00000004070075a7 */ /* 0x000ee2000800017f */
[----:B--2---:R-:W-:-:S04]  /*a8a0*/  IADD3 R2, R9, 0x1, RZ ;  /* 0x0000000109027810 */ /* 0x004fc80007ffe0ff */
[----:B------:R-:W-:-:S04]  /*a8b0*/  ISETP.NE.AND P1, PT, R2, 0x4, PT ;  /* 0x000000040200780c */ /* 0x000fc80003f25270 */
[----:B------:R-:W-:Y:S02]  /*a8c0*/  SEL R3, RZ, 0x1, P1 ;  /* 0x00000001ff037807 */ /* 0x000fe40000800000 */
[----:B------:R-:W-:Y:S02]  /*a8d0*/  SEL R9, R2, RZ, P1 ;  /* 0x000000ff02097207 */ /* 0x000fe40000800000 */
[----:B------:R-:W-:-:S03]  /*a8e0*/  LOP3.LUT R11, R10, R3, RZ, 0x3c, !PT ;  /* 0x000000030a0b7212 */ /* 0x000fc600078e3cff */
[----:B------:R-:W-:Y:S01]  /*a8f0*/  IMAD R6, R9, 0x8, R0 ;  /* 0x0000000809067824 */ /* 0x000fe200078e0200 */
[----:B------:R-:W-:Y:S01]  /*a900*/  SHF.L.U32 R5, R11, 0x1f, RZ ;  /* 0x0000001f0b057819 */ /* 0x000fe200000006ff */
[----:B---3--:R-:W-:Y:S06]  /*a910*/  @!P0 BRA `(.L_x_234) ;  /* 0x0000000800888947 */ /* 0x008fec0003800000 */
.L_x_264:
[----:B------:R-:W3:Y:S01]  /*a920*/  SYNCS.PHASECHK.TRANS64.TRYWAIT P0, [R6+URZ], R5 ;  /* 0x00000005060075a7 */ /* 0x000ee2000800017f */
[----:B------:R-:W-:-:S05]  /*a930*/  VIADD R2, R9, 0x1 ;  /* 0x0000000109027836 */ /* 0x000fca0000000000 */
[----:B------:R-:W-:-:S04]  /*a940*/  ISETP.NE.AND P1, PT, R2, 0x4, PT ;  /* 0x000000040200780c */ /* 0x000fc80003f25270 */
[----:B--2---:R-:W-:Y:S02]  /*a950*/  SEL R4, RZ, 0x1, P1 ;  /* 0x00000001ff047807 */ /* 0x004fe40000800000 */
[----:B------:R-:W-:Y:S02]  /*a960*/  SEL R3, R2, RZ, P1 ;  /* 0x000000ff02037207 */ /* 0x000fe40000800000 */
[----:B------:R-:W-:Y:S01]  /*a970*/  LOP3.LUT R4, R11, R4, RZ, 0x3c, !PT ;  /* 0x000000040b047212 */ /* 0x000fe200078e3cff */
[----:B---3--:R-:W-:Y:S06]  /*a980*/  @!P0 BRA `(.L_x_235) ;  /* 0x0000000800808947 */ /* 0x008fec0003800000 */
.L_x_265:
[----:B------:R-:W-:Y:S02]  /*a990*/  LEA R3, R3, R0, 0x3 ;  /* 0x0000000003037211 */ /* 0x000fe400078e18ff */
[----:B------:R-:W-:-:S07]  /*a9a0*/  SHF.L.U32 R0, R4, 0x1f, RZ ;  /* 0x0000001f04007819 */ /* 0x000fce00000006ff */
.L_x_236:
[----:B---3--:R3:W4:Y:S02]  /*a9b0*/  SYNCS.PHASECHK.TRANS64.TRYWAIT P0, [R3+URZ], R0 ;  /* 0x00000000030075a7 */ /* 0x008724000800017f */
[----:B----4-:R-:W-:Y:S05]  /*a9c0*/  @!P0 NANOSLEEP.SYNCS 0x989680 ;  /* 0x009896800000895d */ /* 0x010fea0003900000 */
[----:B------:R-:W4:Y:S02]  /*a9d0*/  @!P0 SYNCS.PHASECHK.TRANS64 P0, [R3+URZ], R0 ;  /* 0x00000000030085a7 */ /* 0x000f24000800007f */
[----:B----4-:R-:W-:Y:S05]  /*a9e0*/  @!P0 BRA `(.L_x_236) ;  /* 0xfffffffc00f08947 */ /* 0x010fea000383ffff */
.L_x_13:
[----:B-1----:R-:W-:Y:S05]  /*a9f0*/  BSYNC B6 ;  /* 0x0000000000067941 */ /* 0x002fea0003800000 */
.L_x_11:
[----:B------:R-:W-:Y:S05]  /*aa00*/  EXIT ;  /* 0x000000000000794d */ /* 0x000fea0003800000 */
.L_x_26:
[----:B----4-:R4:W1:Y:S02]  /*aa10*/  SYNCS.PHASECHK.TRANS64.TRYWAIT P1, [R3+URZ], R0 ;  /* 0x00000000030075a7 */ /* 0x010864000802017f */
[----:B-1----:R-:W-:Y:S05]  /*aa20*/  @!P1 NANOSLEEP.SYNCS 0x989680 ;  /* 0x009896800000995d */ /* 0x002fea0003900000 */
[----:B------:R-:W1:Y:S02]  /*aa30*/  @!P1 SYNCS.PHASECHK.TRANS64 P1, [R3+URZ], R0 ;  /* 0x00000000030095a7 */ /* 0x000e64000802007f */
[----:B-1----:R-:W-:Y:S05]  /*aa40*/  @!P1 BRA `(.L_x_26) ;  /* 0xfffffffc00f09947 */ /* 0x002fea000383ffff */
[----:B------:R-:W-:Y:S05]  /*aa50*/  BRA `(.L_x_25) ;  /* 0xffffff6c00f07947 */ /* 0x000fea000383ffff */
.L_x_31:
[----:B---3--:R-:W-:-:S04]  /*aa60*/  IMAD.U32 R5, RZ, RZ, UR4 ;  /* 0x00000004ff057e24 */ /* 0x008fc8000f8e00ff */
[----:B------:R3:W4:Y:S03]  /*aa70*/  SYNCS.PHASECHK.TRANS64.TRYWAIT P1, [R5+URZ], R4 ;  /* 0x00000004050075a7 */ /* 0x000726000802017f */
[----:B----4-:R-:W-:Y:S05]  /*aa80*/  @!P1 NANOSLEEP.SYNCS 0x989680 ;  /* 0x009896800000995d */ /* 0x010fea0003900000 */
[----:B------:R-:W4:Y:S02]  /*aa90*/  @!P1 SYNCS.PHASECHK.TRANS64 P1, [R5+URZ], R4 ;  /* 0x00000004050095a7 */ /* 0x000f24000802007f */
[----:B----4-:R-:W-:Y:S05]  /*aaa0*/  @!P1 BRA `(.L_x_31) ;  /* 0xfffffffc00ec9947 */ /* 0x010fea000383ffff */
[----:B------:R-:W-:Y:S05]  /*aab0*/  BRA `(.L_x_30) ;  /* 0xffffff7400107947 */ /* 0x000fea000383ffff */
.L_x_54:
[----:B-1----:R-:W-:-:S04]  /*aac0*/  IMAD.U32 R5, RZ, RZ, UR51 ;  /* 0x00000033ff057e24 */ /* 0x002fc8000f8e00ff */
[----:B------:R1:W2:Y:S03]  /*aad0*/  SYNCS.PHASECHK.TRANS64.TRYWAIT P2, [R5+URZ+0x40], R4 ;  /* 0x00004004050075a7 */ /* 0x0002a6000804017f */
[----:B--2---:R-:W-:Y:S05]  /*aae0*/  @!P2 NANOSLEEP.SYNCS 0x989680 ;  /* 0x009896800000a95d */ /* 0x004fea0003900000 */
[----:B------:R-:W2:Y:S02]  /*aaf0*/  @!P2 SYNCS.PHASECHK.TRANS64 P2, [R5+URZ+0x40], R4 ;  /* 0x000040040500a5a7 */ /* 0x000ea4000804007f */
[----:B--2---:R-:W-:Y:S05]  /*ab00*/  @!P2 BRA `(.L_x_54) ;  /* 0xfffffffc00eca947 */ /* 0x004fea000383ffff */
[----:B------:R-:W-:Y:S05]  /*ab10*/  BRA `(.L_x_237) ;  /* 0xffffff8400707947 */ /* 0x000fea000383ffff */
.L_x_65:
[----:B-1----:R1:W2:Y:S02]  /*ab20*/  SYNCS.PHASECHK.TRANS64.TRYWAIT P3, [R4+URZ+0x40], R5 ;  /* 0x00004005040075a7 */ /* 0x0022a4000806017f */
[----:B--2---:R-:W-:Y:S05]  /*ab30*/  @!P3 NANOSLEEP.SYNCS 0x989680 ;  /* 0x009896800000b95d */ /* 0x004fea0003900000 */
[----:B------:R-:W2:Y:S02]  /*ab40*/  @!P3 SYNCS.PHASECHK.TRANS64 P3, [R4+URZ+0x40], R5 ;  /* 0x000040050400b5a7 */ /* 0x000ea4000806007f */
[----:B--2---:R-:W-:Y:S05]  /*ab50*/  @!P3 BRA `(.L_x_65) ;  /* 0xfffffffc00f0b947 */ /* 0x004fea000383ffff */
[----:B------:R-:W-:Y:S05]  /*ab60*/  BRA `(.L_x_238) ;  /* 0xffffff8c00d07947 */ /* 0x000fea000383ffff */
.L_x_76:
[----:B-1----:R1:W2:Y:S02]  /*ab70*/  SYNCS.PHASECHK.TRANS64.TRYWAIT P3, [R4+URZ+0x40], R5 ;  /* 0x00004005040075a7 */ /* 0x0022a4000806017f */
[----:B--2---:R-:W-:Y:S05]  /*ab80*/  @!P3 NANOSLEEP.SYNCS 0x989680 ;  /* 0x009896800000b95d */ /* 0x004fea0003900000 */
[----:B------:R-:W2:Y:S02]  /*ab90*/  @!P3 SYNCS.PHASECHK.TRANS64 P3, [R4+URZ+0x40], R5 ;  /* 0x000040050400b5a7 */ /* 0x000ea4000806007f */
[----:B--2---:R-:W-:Y:S05]  /*aba0*/  @!P3 BRA `(.L_x_76) ;  /* 0xfffffffc00f0b947 */ /* 0x004fea000383ffff */
[----:B------:R-:W-:Y:S05]  /*abb0*/  BRA `(.L_x_239) ;  /* 0xffffff9400cc7947 */ /* 0x000fea000383ffff */
.L_x_87:
[----:B-1----:R1:W2:Y:S02]  /*abc0*/  SYNCS.PHASECHK.TRANS64.TRYWAIT P3, [R5+URZ+0x40], R4 ;  /* 0x00004004050075a7 */ /* 0x0022a4000806017f */
[----:B--2---:R-:W-:Y:S05]  /*abd0*/  @!P3 NANOSLEEP.SYNCS 0x989680 ;  /* 0x009896800000b95d */ /* 0x004fea0003900000 */
[----:B------:R-:W2:Y:S02]  /*abe0*/  @!P3 SYNCS.PHASECHK.TRANS64 P3, [R5+URZ+0x40], R4 ;  /* 0x000040040500b5a7 */ /* 0x000ea4000806007f */
[----:B--2---:R-:W-:Y:S05]  /*abf0*/  @!P3 BRA `(.L_x_87) ;  /* 0xfffffffc00f0b947 */ /* 0x004fea000383ffff */
[----:B------:R-:W-:Y:S05]  /*ac00*/  BRA `(.L_x_240) ;  /* 0xffffff9c00cc7947 */ /* 0x000fea000383ffff */
.L_x_98:
[----:B-1----:R1:W2:Y:S02]  /*ac10*/  SYNCS.PHASECHK.TRANS64.TRYWAIT P3, [R4+URZ+0x40], R5 ;  /* 0x00004005040075a7 */ /* 0x0022a4000806017f */
[----:B--2---:R-:W-:Y:S05]  /*ac20*/  @!P3 NANOSLEEP.SYNCS 0x989680 ;  /* 0x009896800000b95d */ /* 0x004fea0003900000 */
[----:B------:R-:W2:Y:S02]  /*ac30*/  @!P3 SYNCS.PHASECHK.TRANS64 P3, [R4+URZ+0x40], R5 ;  /* 0x000040050400b5a7 */ /* 0x000ea4000806007f */
[----:B--2---:R-:W-:Y:S05]  /*ac40*/  @!P3 BRA `(.L_x_98) ;  /* 0xfffffffc00f0b947 */ /* 0x004fea000383ffff */
[----:B------:R-:W-:Y:S05]  /*ac50*/  BRA `(.L_x_241) ;  /* 0xffffffa400cc7947 */ /* 0x000fea000383ffff */
.L_x_109:
[----:B-1----:R1:W2:Y:S02]  /*ac60*/  SYNCS.PHASECHK.TRANS64.TRYWAIT P3, [R4+URZ+0x40], R5 ;  /* 0x00004005040075a7 */ /* 0x0022a4000806017f */
[----:B--2---:R-:W-:Y:S05]  /*ac70*/  @!P3 NANOSLEEP.SYNCS 0x989680 ;  /* 0x009896800000b95d */ /* 0x004fea0003900000 */
[----:B------:R-:W2:Y:S02]  /*ac80*/  @!P3 SYNCS.PHASECHK.TRANS64 P3, [R4+URZ+0x40], R5 ;  /* 0x000040050400b5a7 */ /* 0x000ea4000806007f */
[----:B--2---:R-:W-:Y:S05]  /*ac90*/  @!P3 BRA `(.L_x_109) ;  /* 0xfffffffc00f0b947 */ /* 0x004fea000383ffff */
[----:B------:R-:W-:Y:S05]  /*aca0*/  BRA `(.L_x_242) ;  /* 0xffffffac00c47947 */ /* 0x000fea000383ffff */
.L_x_120:
[----:B-1----:R1:W2:Y:S02]  /*acb0*/  SYNCS.PHASECHK.TRANS64.TRYWAIT P3, [R4+URZ+0x40], R5 ;  /* 0x00004005040075a7 */ /* 0x0022a4000806017f */
[----:B--2---:R-:W-:Y:S05]  /*acc0*/  @!P3 NANOSLEEP.SYNCS 0x989680 ;  /* 0x009896800000b95d */ /* 0x004fea0003900000 */
[----:B------:R-:W2:Y:S02]  /*acd0*/  @!P3 SYNCS.PHASECHK.TRANS64 P3, [R4+URZ+0x40], R5 ;  /* 0x000040050400b5a7 */ /* 0x000ea4000806007f */
[----:B--2---:R-:W-:Y:S05]  /*ace0*/  @!P3 BRA `(.L_x_120) ;  /* 0xfffffffc00f0b947 */ /* 0x004fea000383ffff */
[----:B------:R-:W-:Y:S05]  /*acf0*/  BRA `(.L_x_243) ;  /* 0xffffffb400bc7947 */ /* 0x000fea000383ffff */
.L_x_131:
[----:B-1----:R1:W2:Y:S02]  /*ad00*/  SYNCS.PHASECHK.TRANS64.TRYWAIT P3, [R4+URZ+0x40], R25 ;  /* 0x00004019040075a7 */ /* 0x0022a4000806017f */
[----:B--2---:R-:W-:Y:S05]  /*ad10*/  @!P3 NANOSLEEP.SYNCS 0x989680 ;  /* 0x009896800000b95d */ /* 0x004fea0003900000 */
[----:B------:R-:W2:Y:S02]  /*ad20*/  @!P3 SYNCS.PHASECHK.TRANS64 P3, [R4+URZ+0x40], R25 ;  /* 0x000040190400b5a7 */ /* 0x000ea4000806007f */
[----:B--2---:R-:W-:Y:S05]  /*ad30*/  @!P3 BRA `(.L_x_131) ;  /* 0xfffffffc00f0b947 */ /* 0x004fea000383ffff */
[----:B------:R-:W-:Y:S05]  /*ad40*/  BRA `(.L_x_244) ;  /* 0xffffffbc00a87947 */ /* 0x000fea000383ffff */
.L_x_151:
[----:B-1----:R-:W-:-:S04]  /*ad50*/  MOV R3, UR4 ;  /* 0x0000000400037c02 */ /* 0x002fc80008000f00 */
[----:B------:R1:W2:Y:S03]  /*ad60*/  SYNCS.PHASECHK.TRANS64.TRYWAIT P0, [R3+URZ+0x88], R0 ;  /* 0x00008800030075a7 */ /* 0x0002a6000800017f */
[----:B--2---:R-:W-:Y:S05]  /*ad70*/  @!P0 NANOSLEEP.SYNCS 0x989680 ;  /* 0x009896800000895d */ /* 0x004fea0003900000 */
[----:B------:R-:W2:Y:S02]  /*ad80*/  @!P0 SYNCS.PHASECHK.TRANS64 P0, [R3+URZ+0x88], R0 ;  /* 0x00008800030085a7 */ /* 0x000ea4000800007f */
[----:B--2---:R-:W-:Y:S05]  /*ad90*/  @!P0 BRA `(.L_x_151) ;  /* 0xfffffffc00ec8947 */ /* 0x004fea000383ffff */
[----:B------:R-:W-:Y:S05]  /*ada0*/  BRA `(.L_x_150) ;  /* 0xffffffd4004c7947 */ /* 0x000fea000383ffff */
.L_x_160:
[----:B-1----:R-:W-:-:S04]  /*adb0*/  IMAD.U32 R5, RZ, RZ, UR13 ;  /* 0x0000000dff057e24 */ /* 0x002fc8000f8e00ff */
[----:B------:R1:W2:Y:S03]  /*adc0*/  SYNCS.PHASECHK.TRANS64.TRYWAIT P1, [R5+URZ+0x60], R4 ;  /* 0x00006004050075a7 */ /* 0x0002a6000802017f */
[----:B--2---:R-:W-:Y:S05]  /*add0*/  @!P1 NANOSLEEP.SYNCS 0x989680 ;  /* 0x009896800000995d */ /* 0x004fea0003900000 */
[----:B------:R-:W2:Y:S02]  /*ade0*/  @!P1 SYNCS.PHASECHK.TRANS64 P1, [R5+URZ+0x60], R4 ;  /* 0x00006004050095a7 */ /* 0x000ea4000802007f */
[----:B--2---:R-:W-:Y:S05]  /*adf0*/  @!P1 BRA `(.L_x_160) ;  /* 0xfffffffc00ec9947 */ /* 0x004fea000383ffff */
[----:B------:R-:W-:Y:S05]  /*ae00*/  BRA `(.L_x_245) ;  /* 0xffffffd800307947 */ /* 0x000fea000383ffff */
.L_x_166:
[----:B-12---:R-:W-:-:S04]  /*ae10*/  IMAD.U32 R5, RZ, RZ, UR13 ;  /* 0x0000000dff057e24 */ /* 0x006fc8000f8e00ff */
[----:B------:R1:W2:Y:S03]  /*ae20*/  SYNCS.PHASECHK.TRANS64.TRYWAIT P1, [R5+URZ+0x68], R4 ;  /* 0x00006804050075a7 */ /* 0x0002a6000802017f */
[----:B--2---:R-:W-:Y:S05]  /*ae30*/  @!P1 NANOSLEEP.SYNCS 0x989680 ;  /* 0x009896800000995d */ /* 0x004fea0003900000 */
[----:B------:R-:W2:Y:S02]  /*ae40*/  @!P1 SYNCS.PHASECHK.TRANS64 P1, [R5+URZ+0x68], R4 ;  /* 0x00006804050095a7 */ /* 0x000ea4000802007f */
[----:B--2---:R-:W-:Y:S05]  /*ae50*/  @!P1 BRA `(.L_x_166) ;  /* 0xfffffffc00ec9947 */ /* 0x004fea000383ffff */
[----:B------:R-:W-:Y:S05]  /*ae60*/  BRA `(.L_x_246) ;  /* 0xffffffd800787947 */ /* 0x000fea000383ffff */
.L_x_172:
[----:B-123--:R-:W-:-:S04]  /*ae70*/  MOV R5, UR13 ;  /* 0x0000000d00057c02 */ /* 0x00efc80008000f00 */
[----:B------:R1:W2:Y:S03]  /*ae80*/  SYNCS.PHASECHK.TRANS64.TRYWAIT P1, [R5+URZ+0x70], R4 ;  /* 0x00007004050075a7 */ /* 0x0002a6000802017f */
[----:B--2---:R-:W-:Y:S05]  /*ae90*/  @!P1 NANOSLEEP.SYNCS 0x989680 ;  /* 0x009896800000995d */ /* 0x004fea0003900000 */
[----:B------:R-:W2:Y:S02]  /*aea0*/  @!P1 SYNCS.PHASECHK.TRANS64 P1, [R5+URZ+0x70], R4 ;  /* 0x00007004050095a7 */ /* 0x000ea4000802007f */
[----:B--2---:R-:W-:Y:S05]  /*aeb0*/  @!P1 BRA `(.L_x_172) ;  /* 0xfffffffc00ec9947 */ /* 0x004fea000383ffff */
[----:B------:R-:W-:Y:S05]  /*aec0*/  BRA `(.L_x_247) ;  /* 0xffffffd800cc7947 */ /* 0x000fea000383ffff */
.L_x_178:
[----:B-1234-:R-:W-:-:S04]  /*aed0*/  IMAD.U32 R5, RZ, RZ, UR13 ;  /* 0x0000000dff057e24 */ /* 0x01efc8000f8e00ff */
[----:B------:R1:W2:Y:S03]  /*aee0*/  SYNCS.PHASECHK.TRANS64.TRYWAIT P1, [R5+URZ+0x78], R4 ;  /* 0x00007804050075a7 */ /* 0x0002a6000802017f */
[----:B--2---:R-:W-:Y:S05]  /*aef0*/  @!P1 NANOSLEEP.SYNCS 0x989680 ;  /* 0x009896800000995d */ /* 0x004fea0003900000 */
[----:B------:R-:W2:Y:S02]  /*af00*/  @!P1 SYNCS.PHASECHK.TRANS64 P1, [R5+URZ+0x78], R4 ;  /* 0x00007804050095a7 */ /* 0x000ea4000802007f */
[----:B--2---:R-:W-:Y:S05]  /*af10*/  @!P1 BRA `(.L_x_178) ;  /* 0xfffffffc00ec9947 */ /* 0x004fea000383ffff */
[----:B------:R-:W-:Y:S05]  /*af20*/  BRA `(.L_x_248) ;  /* 0xffffffdc00187947 */ /* 0x000fea000383ffff */
.L_x_184:
[----:B-1234-:R-:W-:-:S04]  /*af30*/  IMAD.U32 R5, RZ, RZ, UR13 ;  /* 0x0000000dff057e24 */ /* 0x01efc8000f8e00ff */
[----:B------:R1:W2:Y:S03]  /*af40*/  SYNCS.PHASECHK.TRANS64.TRYWAIT P1, [R5+URZ+0x60], R4 ;  /* 0x00006004050075a7 */ /* 0x0002a6000802017f */
[----:B--2---:R-:W-:Y:S05]  /*af50*/  @!P1 NANOSLEEP.SYNCS 0x989680 ;  /* 0x009896800000995d */ /* 0x004fea0003900000 */
[----:B------:R-:W2:Y:S02]  /*af60*/  @!P1 SYNCS.PHASECHK.TRANS64 P1, [R5+URZ+0x60], R4 ;  /* 0x00006004050095a7 */ /* 0x000ea4000802007f */
[----:B--2---:R-:W-:Y:S05]  /*af70*/  @!P1 BRA `(.L_x_184) ;  /* 0xfffffffc00ec9947 */ /* 0x004fea000383ffff */
[----:B------:R-:W-:Y:S05]  /*af80*/  BRA `(.L_x_249) ;  /* 0xffffffdc006c7947 */ /* 0x000fea000383ffff */
.L_x_190:
[----:B-1234-:R-:W-:-:S04]  /*af90*/  MOV R5, UR13 ;  /* 0x0000000d00057c02 */ /* 0x01efc80008000f00 */
[----:B------:R1:W2:Y:S03]  /*afa0*/  SYNCS.PHASECHK.TRANS64.TRYWAIT P1, [R5+URZ+0x68], R4 ;  /* 0x00006804050075a7 */ /* 0x0002a6000802017f */
[----:B--2---:R-:W-:Y:S05]  /*afb0*/  @!P1 NANOSLEEP.SYNCS 0x989680 ;  /* 0x009896800000995d */ /* 0x004fea0003900000 */
[----:B------:R-:W2:Y:S02]  /*afc0*/  @!P1 SYNCS.PHASECHK.TRANS64 P1, [R5+URZ+0x68], R4 ;  /* 0x00006804050095a7 */ /* 0x000ea4000802007f */
[----:B--2---:R-:W-:Y:S05]  /*afd0*/  @!P1 BRA `(.L_x_190) ;  /* 0xfffffffc00ec9947 */ /* 0x004fea000383ffff */
[----:B------:R-:W-:Y:S05]  /*afe0*/  BRA `(.L_x_250) ;  /* 0xffffffdc00ac7947 */ /* 0x000fea000383ffff */
.L_x_196:
[----:B-1234-:R-:W-:-:S04]  /*aff0*/  IMAD.U32 R5, RZ, RZ, UR13 ;  /* 0x0000000dff057e24 */ /* 0x01efc8000f8e00ff */
[----:B------:R1:W2:Y:S03]  /*b000*/  SYNCS.PHASECHK.TRANS64.TRYWAIT P1, [R5+URZ+0x70], R4 ;  /* 0x00007004050075a7 */ /* 0x0002a6000802017f */
[----:B--2---:R-:W-:Y:S05]  /*b010*/  @!P1 NANOSLEEP.SYNCS 0x989680 ;  /* 0x009896800000995d */ /* 0x004fea0003900000 */
[----:B------:R-:W2:Y:S02]  /*b020*/  @!P1 SYNCS.PHASECHK.TRANS64 P1, [R5+URZ+0x70], R4 ;  /* 0x00007004050095a7 */ /* 0x000ea4000802007f */
[----:B--2---:R-:W-:Y:S05]  /*b030*/  @!P1 BRA `(.L_x_196) ;  /* 0xfffffffc00ec9947 */ /* 0x004fea000383ffff */
[----:B------:R-:W-:Y:S05]  /*b040*/  BRA `(.L_x_251) ;  /* 0xffffffdc00f47947 */ /* 0x000fea000383ffff */
.L_x_202:
[----:B-1234-:R-:W-:-:S04]  /*b050*/  IMAD.U32 R5, RZ, RZ, UR13 ;  /* 0x0000000dff057e24 */ /* 0x01efc8000f8e00ff */
[----:B------:R1:W2:Y:S03]  /*b060*/  SYNCS.PHASECHK.TRANS64.TRYWAIT P1, [R5+URZ+0x78], R4 ;  /* 0x00007804050075a7 */ /* 0x0002a6000802017f */
[----:B--2---:R-:W-:Y:S05]  /*b070*/  @!P1 NANOSLEEP.SYNCS 0x989680 ;  /* 0x009896800000995d */ /* 0x004fea0003900000 */
[----:B------:R-:W2:Y:S02]  /*b080*/  @!P1 SYNCS.PHASECHK.TRANS64 P1, [R5+URZ+0x78], R4 ;  /* 0x00007804050095a7 */ /* 0x000ea4000802007f */
[----:B--2---:R-:W-:Y:S05]  /*b090*/  @!P1 BRA `(.L_x_202) ;  /* 0xfffffffc00ec9947 */ /* 0x004fea000383ffff */
[----:B------:R-:W-:Y:S05]  /*b0a0*/  BRA `(.L_x_252) ;  /* 0xffffffe000307947 */ /* 0x000fea000383ffff */
.L_x_212:
[----:B------:R1:W1:Y:S02]  /*b0b0*/  SYNCS.PHASECHK.TRANS64.TRYWAIT P0, [R0+URZ+0x60], R3 ;  /* 0x00006003000075a7 */ /* 0x000264000800017f */
[----:B-1----:R-:W-:Y:S05]  /*b0c0*/  @!P0 NANOSLEEP.SYNCS 0x989680 ;  /* 0x009896800000895d */ /* 0x002fea0003900000 */
[----:B------:R-:W1:Y:S02]  /*b0d0*/  @!P0 SYNCS.PHASECHK.TRANS64 P0, [R0+URZ+0x60], R3 ;  /* 0x00006003000085a7 */ /* 0x000e64000800007f */
[----:B-1----:R-:W-:Y:S05]  /*b0e0*/  @!P0 BRA `(.L_x_212) ;  /* 0xfffffffc00f08947 */ /* 0x002fea000383ffff */
[----:B------:R-:W-:Y:S05]  /*b0f0*/  BRA `(.L_x_253) ;  /* 0xffffffe800147947 */ /* 0x000fea000383ffff */
.L_x_214:
[----:B------:R1:W1:Y:S02]  /*b100*/  SYNCS.PHASECHK.TRANS64.TRYWAIT P0, [R0+URZ+0x68], R3 ;  /* 0x00006803000075a7 */ /* 0x000264000800017f */
[----:B-1----:R-:W-:Y:S05]  /*b110*/  @!P0 NANOSLEEP.SYNCS 0x989680 ;  /* 0x009896800000895d */ /* 0x002fea0003900000 */
[----:B------:R-:W1:Y:S02]  /*b120*/  @!P0 SYNCS.PHASECHK.TRANS64 P0, [R0+URZ+0x68], R3 ;  /* 0x00006803000085a7 */ /* 0x000e64000800007f */
[----:B-1----:R-:W-:Y:S05]  /*b130*/  @!P0 BRA `(.L_x_214) ;  /* 0xfffffffc00f08947 */ /* 0x002fea000383ffff */
[----:B------:R-:W-:Y:S05]  /*b140*/  BRA `(.L_x_254) ;  /* 0xffffffe800107947 */ /* 0x000fea000383ffff */
.L_x_216:
[----:B------:R1:W1:Y:S02]  /*b150*/  SYNCS.PHASECHK.TRANS64.TRYWAIT P0, [R0+URZ+0x70], R3 ;  /* 0x00007003000075a7 */ /* 0x000264000800017f */
[----:B-1----:R-:W-:Y:S05]  /*b160*/  @!P0 NANOSLEEP.SYNCS 0x989680 ;  /* 0x009896800000895d */ /* 0x002fea0003900000 */
[----:B------:R-:W1:Y:S02]  /*b170*/  @!P0 SYNCS.PHASECHK.TRANS64 P0, [R0+URZ+0x70], R3 ;  /* 0x00007003000085a7 */ /* 0x000e64000800007f */
[----:B-1----:R-:W-:Y:S05]  /*b180*/  @!P0 BRA `(.L_x_216) ;  /* 0xfffffffc00f08947 */ /* 0x002fea000383ffff */
[----:B------:R-:W-:Y:S05]  /*b190*/  BRA `(.L_x_255) ;  /* 0xffffffe8000c7947 */ /* 0x000fea000383ffff */
.L_x_220:
[----:B------:R-:W-:Y:S01]  /*b1a0*/  BSSY B1, `(.L_x_256) ;  /* 0x0000006000017945 */ /* 0x000fe20003800000 */
[----:B------:R-:W-:-:S07]  /*b1b0*/  MOV R15, 0xffffffff ;  /* 0xffffffff000f7802 */ /* 0x000fce0000000f00 */
[----:B------:R-:W-:Y:S05]  /*b1c0*/  WARPSYNC.COLLECTIVE R15, `(.L_x_257) ;  /* 0x000000000f0c7348 */ /* 0x000fea0003c00000 */
[----:B------:R-:W-:Y:S02]  /*b1d0*/  ELECT P6, UR62, PT ;  /* 0x00000000003e782f */ /* 0x000fe400038c0000 */
[----:B------:R-:W-:Y:S01]  /*b1e0*/  MOV R14, UR62 ;  /* 0x0000003e000e7c02 */ /* 0x000fe20008000f00 */
[----:B------:R-:W-:Y:S10]  /*b1f0*/  ENDCOLLECTIVE ;  /* 0x000000000000791b */ /* 0x000ff40003800000 */
.L_x_257:
[----:B------:R-:W-:Y:S05]  /*b200*/  BSYNC B1 ;  /* 0x0000000000017941 */ /* 0x000fea0003800000 */
.L_x_256:
[----:B------:R-:W-:Y:S05]  /*b210*/  BRA `(.L_x_258) ;  /* 0xffffffe8008c7947 */ /* 0x000fea000383ffff */
.L_x_223:
[----:B--2---:R2:W3:Y:S02]  /*b220*/  SYNCS.PHASECHK.TRANS64.TRYWAIT P0, [R14+URZ+0x20], R7 ;  /* 0x000020070e0075a7 */ /* 0x0044e4000800017f */
[----:B---3--:R-:W-:Y:S05]  /*b230*/  @!P0 NANOSLEEP.SYNCS 0x989680 ;  /* 0x009896800000895d */ /* 0x008fea0003900000 */
[----:B------:R-:W3:Y:S02]  /*b240*/  @!P0 SYNCS.PHASECHK.TRANS64 P0, [R14+URZ+0x20], R7 ;  /* 0x000020070e0085a7 */ /* 0x000ee4000800007f */
[----:B---3--:R-:W-:Y:S05]  /*b250*/  @!P0 BRA `(.L_x_223) ;  /* 0xfffffffc00f08947 */ /* 0x008fea000383ffff */
[----:B------:R-:W-:Y:S05]  /*b260*/  BRA `(.L_x_259) ;  /* 0xffffffe800c47947 */ /* 0x000fea000383ffff */
.L_x_231:
[----:B------:R-:W-:Y:S01]  /*b270*/  BSSY B0, `(.L_x_260) ;  /* 0x0000006000007945 */ /* 0x000fe20003800000 */
[----:B------:R-:W-:-:S07]  /*b280*/  IMAD.MOV.U32 R15, RZ, RZ, -0x1 ;  /* 0xffffffffff0f7424 */ /* 0x000fce00078e00ff */
[----:B-1----:R-:W-:Y:S05]  /*b290*/  WARPSYNC.COLLECTIVE R15, `(.L_x_261) ;  /* 0x000000000f0c7348 */ /* 0x002fea0003c00000 */
[----:B------:R-:W-:Y:S02]  /*b2a0*/  ELECT P6, UR62, PT ;  /* 0x00000000003e782f */ /* 0x000fe400038c0000 */
[----:B------:R-:W-:Y:S01]  /*b2b0*/  MOV R14, UR62 ;  /* 0x0000003e000e7c02 */ /* 0x000fe20008000f00 */
[----:B-1----:R-:W-:Y:S10]  /*b2c0*/  ENDCOLLECTIVE ;  /* 0x000000000000791b */ /* 0x002ff40003800000 */
.L_x_261:
[----:B------:R-:W-:Y:S05]  /*b2d0*/  BSYNC B0 ;  /* 0x0000000000007941 */ /* 0x000fea0003800000 */
.L_x_260:
[----:B------:R-:W-:Y:S05]  /*b2e0*/  BRA `(.L_x_262) ;  /* 0xfffffff400187947 */ /* 0x000fea000383ffff */
.L_x_233:
[----:B--2---:R2:W3:Y:S02]  /*b2f0*/  SYNCS.PHASECHK.TRANS64.TRYWAIT P0, [R5+URZ], R2 ;  /* 0x00000002050075a7 */ /* 0x0044e4000800017f */
[----:B---3--:R-:W-:Y:S05]  /*b300*/  @!P0 NANOSLEEP.SYNCS 0x989680 ;  /* 0x009896800000895d */ /* 0x008fea0003900000 */
[----:B------:R-:W3:Y:S02]  /*b310*/  @!P0 SYNCS.PHASECHK.TRANS64 P0, [R5+URZ], R2 ;  /* 0x00000002050085a7 */ /* 0x000ee4000800007f */
[----:B---3--:R-:W-:Y:S05]  /*b320*/  @!P0 BRA `(.L_x_233) ;  /* 0xfffffffc00f08947 */ /* 0x008fea000383ffff */
[----:B------:R-:W-:Y:S05]  /*b330*/  BRA `(.L_x_263) ;  /* 0xfffffff400547947 */ /* 0x000fea000383ffff */
.L_x_234:
[----:B--2---:R2:W3:Y:S02]  /*b340*/  SYNCS.PHASECHK.TRANS64.TRYWAIT P0, [R7+URZ], R4 ;  /* 0x00000004070075a7 */ /* 0x0044e4000800017f */
[----:B---3--:R-:W-:Y:S05]  /*b350*/  @!P0 NANOSLEEP.SYNCS 0x989680 ;  /* 0x009896800000895d */ /* 0x008fea0003900000 */
[----:B------:R-:W3:Y:S02]  /*b360*/  @!P0 SYNCS.PHASECHK.TRANS64 P0, [R7+URZ], R4 ;  /* 0x00000004070085a7 */ /* 0x000ee4000800007f */
[----:B---3--:R-:W-:Y:S05]  /*b370*/  @!P0 BRA `(.L_x_234) ;  /* 0xfffffffc00f08947 */ /* 0x008fea000383ffff */
[----:B------:R-:W-:Y:S05]  /*b380*/  BRA `(.L_x_264) ;  /* 0xfffffff400647947 */ /* 0x000fea000383ffff */
.L_x_235:
[----:B--2---:R2:W3:Y:S02]  /*b390*/  SYNCS.PHASECHK.TRANS64.TRYWAIT P0, [R6+URZ], R5 ;  /* 0x00000005060075a7 */ /* 0x0044e4000800017f */
[----:B---3--:R-:W-:Y:S05]  /*b3a0*/  @!P0 NANOSLEEP.SYNCS 0x989680 ;  /* 0x009896800000895d */ /* 0x008fea0003900000 */
[----:B------:R-:W3:Y:S02]  /*b3b0*/  @!P0 SYNCS.PHASECHK.TRANS64 P0, [R6+URZ], R5 ;  /* 0x00000005060085a7 */ /* 0x000ee4000800007f */
[----:B---3--:R-:W-:Y:S05]  /*b3c0*/  @!P0 BRA `(.L_x_235) ;  /* 0xfffffffc00f08947 */ /* 0x008fea000383ffff */
[----:B------:R-:W-:Y:S05]  /*b3d0*/  BRA `(.L_x_265) ;  /* 0xfffffff4006c7947 */ /* 0x000fea000383ffff */
.L_x_266:
[----:B------:R-:W-:-:S00]  /*b3e0*/  BRA `(.L_x_266) ;  /* 0xfffffffc00fc7947 */ /* 0x000fc0000383ffff */
[----:B------:R-:W-:-:S00]  /*b3f0*/  NOP ;  /* 0x0000000000007918 */ /* 0x000fc00000000000 */
        /* <DEDUP_REMOVED lines=8> */
.L_x_267:


//--------------------- .nv.global.init           --------------------------
	.section	.nv.global.init,"aw",@progbits
.nv.global.init:
	.type		$str$22,@object
	.size		$str$22,($str$26 - $str$22)
$str$22:
        /*0000*/ 	.byte	0x6b, 0x5f, 0x74, 0x69, 0x6c, 0x65, 0x5f, 0x63, 0x6f, 0x75, 0x6e, 0x74, 0x20, 0x3e, 0x3d, 0x20
        /*0010*/ 	.byte	0x31, 0x00
	.type		$str$26,@object
	.size		$str$26,($str$27 - $str$26)
$str$26:
        /*0012*/ 	.byte	0x28, 0x61, 0x64, 0x64, 0x72, 0x65, 0x73, 0x73, 0x20, 0x26, 0x20, 0x6d, 0x61, 0x73, 0x6b, 0x29
        /*0022*/ 	.byte	0x20, 0x3d, 0x3d, 0x20, 0x30, 0x00
	.type		$str$27,@object
	.size		$str$27,($str$23 - $str$27)
$str$27:
        /*0028*/ 	.byte	0x2f, 0x74, 0x6d, 0x70, 0x2f, 0x63, 0x75, 0x74, 0x6c, 0x61, 0x73, 0x73, 0x5f, 0x73, 0x77, 0x65
        /*0038*/ 	.byte	0x65, 0x70, 0x5f, 0x73, 0x72, 0x63, 0x2f, 0x69, 0x6e, 0x63, 0x6c, 0x75, 0x64, 0x65, 0x2f, 0x63
        /*0048*/ 	.byte	0x75, 0x74, 0x65, 0x2f, 0x70, 0x6f, 0x69, 0x6e, 0x74, 0x65, 0x72, 0x5f, 0x66, 0x6c, 0x61, 0x67
        /*0058*/ 	.byte	0x67, 0x65, 0x64, 0x2e, 0x68, 0x70, 0x70, 0x00
	.type		$str$23,@object
	.size		$str$23,(__unnamed_2 - $str$23)
$str$23:
        /*0060*/ 	.byte	0x2f, 0x74, 0x6d, 0x70, 0x2f, 0x63, 0x75, 0x74, 0x6c, 0x61, 0x73, 0x73, 0x5f, 0x73, 0x77, 0x65
        /*0070*/ 	.byte	0x65, 0x70, 0x5f, 0x73, 0x72, 0x63, 0x2f, 0x69, 0x6e, 0x63, 0x6c, 0x75, 0x64, 0x65, 0x2f, 0x63
        /*0080*/ 	.byte	0x75, 0x74, 0x6c, 0x61, 0x73, 0x73, 0x2f, 0x67, 0x65, 0x6d, 0x6d, 0x2f, 0x63, 0x6f, 0x6c, 0x6c
        /*0090*/ 	.byte	0x65, 0x63, 0x74, 0x69, 0x76, 0x65, 0x2f, 0x73, 0x6d, 0x39, 0x30, 0x5f, 0x6d, 0x6d, 0x61, 0x5f
        /*00a0*/ 	.byte	0x74, 0x6d, 0x61, 0x5f, 0x67, 0x6d, 0x6d, 0x61, 0x5f, 0x73, 0x73, 0x5f, 0x77, 0x61, 0x72, 0x70
        /*00b0*/ 	.byte	0x73, 0x70, 0x65, 0x63, 0x69, 0x61, 0x6c, 0x69, 0x7a, 0x65, 0x64, 0x2e, 0x68, 0x70, 0x70, 0x00
	.type		__unnamed_2,@object
	.size		__unnamed_2,(__unnamed_1 - __unnamed_2)
__unnamed_2:
        /*00c0*/ 	.byte	0x61, 0x75, 0x74, 0x6f, 0x20, 0x63, 0x75, 0x74, 0x65, 0x3a, 0x3a, 0x61, 0x73, 0x5f, 0x70, 0x6f
        /* <DEDUP_REMOVED lines=27> */
        /*0280*/ 	.byte	0x3c, 0x34, 0x30, 0x39, 0x36, 0x3e, 0x3e, 0x3e, 0x3e, 0x3e, 0x5d, 0x00
	.type		__unnamed_1,@object
	.size		__unnamed_1,(.L_0 - __unnamed_1)
__unnamed_1:
        /* <DEDUP_REMOVED lines=182> */
        /*0dec*/ 	.byte	0x00
.L_0:


//--------------------- .nv.shared._ZN7cutlass13device_kernelINS_4gemm6kernel13GemmUniversalIN4cute5tupleIJiiiiEEENS1_10collective13CollectiveMmaINS1_34MainloopSm90TmaGmmaWarpSpecializedILi4ENS5_IJNS4_1CILi2EEENSA_ILi1EEESC_EEENS1_35KernelTmaWarpSpecializedCooperativeEEENS5_IJNSA_ILi256EEENSA_ILi128EEENSA_ILi64EEEEEENS_10bfloat16_tENS5_IJlSC_lEEESK_SL_NS4_8TiledMMAINS4_8MMA_AtomIJNS4_4SM904GMMA28MMA_64x128x16_F32BF16BF16_SSILNSP_5MajorE0ELSR_0ELNSP_7ScaleInE1ELSS_1EEEEEENS4_6LayoutISD_NS5_IJSC_NSA_ILi0EEESW_EEEEENS5_IJNS4_10UnderscoreESZ_SZ_EEEEENS4_13SM90_TMA_LOADENS4_14ComposedLayoutINS4_7SwizzleILi3ELi4ELi3EEENS4_18smem_ptr_flag_bitsILi16EEENSV_INS5_IJNSA_ILi8EEESI_EEENS5_IJSI_SC_EEEEEEEvNS4_8identityENS4_23SM90_TMA_LOAD_MULTICASTES1C_vS1D_EENS_8epilogue10collective18CollectiveEpilogueINS1G_22Sm90TmaWarpSpecializedILi4ELi2ELi16ELb1ELb0EEEJSJ_NS5_IJSH_NSA_ILi32EEEEEESK_SL_SK_SL_NS1G_6fusion15FusionCallbacksIS1K_NS1N_17LinCombPerRowBiasISK_fSK_SK_fLi8ELNS_15FloatRoundStyleE2EEESJ_S1M_JEEES12_NS13_INS14_ILi2ELi4ELi3EEES17_NSV_INS5_IJS18_S1L_EEENS5_IJS1L_SC_EEEEEEENS4_17SM75_U32x4_LDSM_NENS4_14SM90_TMA_STOREES1X_NS4_17SM90_U32x4_STSM_NENS4_9Copy_AtomIJS20_NS_6half_tEEEEvEEEvvEEEEvNT_6ParamsE --------------------------
	.section	.nv.shared._ZN7cutlass13device_kernelINS_4gemm6kernel13GemmUniversalIN4cute5tupleIJiiiiEEENS1_10collective13CollectiveMmaINS1_34MainloopSm90TmaGmmaWarpSpecializedILi4ENS5_IJNS4_1CILi2EEENSA_ILi1EEESC_EEENS1_35KernelTmaWarpSpecializedCooperativeEEENS5_IJNSA_ILi256EEENSA_ILi128EEENSA_ILi64EEEEEENS_10bfloat16_tENS5_IJlSC_lEEESK_SL_NS4_8TiledMMAINS4_8MMA_AtomIJNS4_4SM904GMMA28MMA_64x128x16_F32BF16BF16_SSILNSP_5MajorE0ELSR_0ELNSP_7ScaleInE1ELSS_1EEEEEENS4_6LayoutISD_NS5_IJSC_NSA_ILi0EEESW_EEEEENS5_IJNS4_10UnderscoreESZ_SZ_EEEEENS4_13SM90_TMA_LOADENS4_14ComposedLayoutINS4_7SwizzleILi3ELi4ELi3EEENS4_18smem_ptr_flag_bitsILi16EEENSV_INS5_IJNSA_ILi8EEESI_EEENS5_IJSI_SC_EEEEEEEvNS4_8identityENS4_23SM90_TMA_LOAD_MULTICASTES1C_vS1D_EENS_8epilogue10collective18CollectiveEpilogueINS1G_22Sm90TmaWarpSpecializedILi4ELi2ELi16ELb1ELb0EEEJSJ_NS5_IJSH_NSA_ILi32EEEEEESK_SL_SK_SL_NS1G_6fusion15FusionCallbacksIS1K_NS1N_17LinCombPerRowBiasISK_fSK_SK_fLi8ELNS_15FloatRoundStyleE2EEESJ_S1M_JEEES12_NS13_INS14_ILi2ELi4ELi3EEES17_NSV_INS5_IJS18_S1L_EEENS5_IJS1L_SC_EEEEEEENS4_17SM75_U32x4_LDSM_NENS4_14SM90_TMA_STOREES1X_NS4_17SM90_U32x4_STSM_NENS4_9Copy_AtomIJS20_NS_6half_tEEEEvEEEvvEEEEvNT_6ParamsE,"aw",@nobits
	.sectionflags	@""
	.align	16
	.zero		1024


//--------------------- .nv.shared.reserved.0     --------------------------
	.section	.nv.shared.reserved.0,"aw",@nobits
	.weak		__nv_reservedSMEM_offset_0_alias
	.size		__nv_reservedSMEM_offset_0_alias, 0, 0
	.other		__nv_reservedSMEM_offset_0_alias,@"STO_CUDA_RESERVED_SHARED STV_DEFAULT"
__nv_reservedSMEM_offset_0_alias:
	.zero		0


//--------------------- .nv.global                --------------------------
	.section	.nv.global,"aw",@nobits
.nv.global:
	.type		_ZN39_INTERNAL_3e456d21_4_k_cu_4f6a7d44_27354cute1_E,@object
	.size		_ZN39_INTERNAL_3e456d21_4_k_cu_4f6a7d44_27354cute1_E,(_ZN39_INTERNAL_3e456d21_4_k_cu_4f6a7d44_27354cuda3std3__45__cpo6cbeginE - _ZN39_INTERNAL_3e456d21_4_k_cu_4f6a7d44_27354cute1_E)
_ZN39_INTERNAL_3e456d21_4_k_cu_4f6a7d44_27354cute1_E:
	.zero		1
	.type		_ZN39_INTERNAL_3e456d21_4_k_cu_4f6a7d44_27354cuda3std3__45__cpo6cbeginE,@object
	.size		_ZN39_INTERNAL_3e456d21_4_k_cu_4f6a7d44_27354cuda3std3__45__cpo6cbeginE,(_ZN39_INTERNAL_3e456d21_4_k_cu_4f6a7d44_27354cuda3std3__48in_placeE - _ZN39_INTERNAL_3e456d21_4_k_cu_4f6a7d44_27354cuda3std3__45__cpo6cbeginE)
_ZN39_INTERNAL_3e456d21_4_k_cu_4f6a7d44_27354cuda3std3__45__cpo6cbeginE:
	.zero		1
	.type		_ZN39_INTERNAL_3e456d21_4_k_cu_4f6a7d44_27354cuda3std3__48in_placeE,@object
	.size		_ZN39_INTERNAL_3e456d21_4_k_cu_4f6a7d44_27354cuda3std3__48in_placeE,(_ZN39_INTERNAL_3e456d21_4_k_cu_4f6a7d44_27354cuda3std6ranges3__45__cpo9iter_moveE - _ZN39_INTERNAL_3e456d21_4_k_cu_4f6a7d44_27354cuda3std3__48in_placeE)
_ZN39_INTERNAL_3e456d21_4_k_cu_4f6a7d44_27354cuda3std3__48in_placeE:
	.zero		1
	.type		_ZN39_INTERNAL_3e456d21_4_k_cu_4f6a7d44_27354cuda3std6ranges3__45__cpo9iter_moveE,@object
	.size		_ZN39_INTERNAL_3e456d21_4_k_cu_4f6a7d44_27354cuda3std6ranges3__45__cpo9iter_moveE,(_ZN39_INTERNAL_3e456d21_4_k_cu_4f6a7d44_27354cuda3std3__45__cpo5beginE - _ZN39_INTERNAL_3e456d21_4_k_cu_4f6a7d44_27354cuda3std6ranges3__45__cpo9iter_moveE)
_ZN39_INTERNAL_3e456d21_4_k_cu_4f6a7d44_27354cuda3std6ranges3__45__cpo9iter_moveE:
	.zero		1
	.type		_ZN39_INTERNAL_3e456d21_4_k_cu_4f6a7d44_27354cuda3std3__45__cpo5beginE,@object
	.size		_ZN39_INTERNAL_3e456d21_4_k_cu_4f6a7d44_27354cuda3std3__45__cpo5beginE,(_ZN39_INTERNAL_3e456d21_4_k_cu_4f6a7d44_27354cuda3std3__441_GLOBAL__N__3e456d21_4_k_cu_4f6a7d44_27356ignoreE - _ZN39_INTERNAL_3e456d21_4_k_cu_4f6a7d44_27354cuda3std3__45__cpo5beginE)
_ZN39_INTERNAL_3e456d21_4_k_cu_4f6a7d44_27354cuda3std3__45__cpo5beginE:
	.zero		1
	.type		_ZN39_INTERNAL_3e456d21_4_k_cu_4f6a7d44_27354cuda3std3__441_GLOBAL__N__3e456d21_4_k_cu_4f6a7d44_27356ignoreE,@object
	.size		_ZN39_INTERNAL_3e456d21_4_k_cu_4f6a7d44_27354cuda3std3__441_GLOBAL__N__3e456d21_4_k_cu_4f6a7d44_27356ignoreE,(_ZN39_INTERNAL_3e456d21_4_k_cu_4f6a7d44_27354cute7productE - _ZN39_INTERNAL_3e456d21_4_k_cu_4f6a7d44_27354cuda3std3__441_GLOBAL__N__3e456d21_4_k_cu_4f6a7d44_27356ignoreE)
_ZN39_INTERNAL_3e456d21_4_k_cu_4f6a7d44_27354cuda3std3__441_GLOBAL__N__3e456d21_4_k_cu_4f6a7d44_27356ignoreE:
	.zero		1
	.type		_ZN39_INTERNAL_3e456d21_4_k_cu_4f6a7d44_27354cute7productE,@object
	.size		_ZN39_INTERNAL_3e456d21_4_k_cu_4f6a7d44_27354cute7productE,(_ZN39_INTERNAL_3e456d21_4_k_cu_4f6a7d44_27354cuda3std3__45__cpo3endE - _ZN39_INTERNAL_3e456d21_4_k_cu_4f6a7d44_27354cute7productE)
_ZN39_INTERNAL_3e456d21_4_k_cu_4f6a7d44_27354cute7productE:
	.zero		1
	.type		_ZN39_INTERNAL_3e456d21_4_k_cu_4f6a7d44_27354cuda3std3__45__cpo3endE,@object
	.size		_ZN39_INTERNAL_3e456d21_4_k_cu_4f6a7d44_27354cuda3std3__45__cpo3endE,(_ZN39_INTERNAL_3e456d21_4_k_cu_4f6a7d44_27354cuda3std3__419piecewise_constructE - _ZN39_INTERNAL_3e456d21_4_k_cu_4f6a7d44_27354cuda3std3__45__cpo3endE)
_ZN39_INTERNAL_3e456d21_4_k_cu_4f6a7d44_27354cuda3std3__45__cpo3endE:
	.zero		1
	.type		_ZN39_INTERNAL_3e456d21_4_k_cu_4f6a7d44_27354cuda3std3__419piecewise_constructE,@object
	.size		_ZN39_INTERNAL_3e456d21_4_k_cu_4f6a7d44_27354cuda3std3__419piecewise_constructE,(_ZN39_INTERNAL_3e456d21_4_k_cu_4f6a7d44_27354cuda3std3__45__cpo4cendE - _ZN39_INTERNAL_3e456d21_4_k_cu_4f6a7d44_27354cuda3std3__419piecewise_constructE)
_ZN39_INTERNAL_3e456d21_4_k_cu_4f6a7d44_27354cuda3std3__419piecewise_constructE:
	.zero		1
	.type		_ZN39_INTERNAL_3e456d21_4_k_cu_4f6a7d44_27354cuda3std3__45__cpo4cendE,@object
	.size		_ZN39_INTERNAL_3e456d21_4_k_cu_4f6a7d44_27354cuda3std3__45__cpo4cendE,(_ZN39_INTERNAL_3e456d21_4_k_cu_4f6a7d44_27354cuda3std6ranges3__45__cpo4swapE - _ZN39_INTERNAL_3e456d21_4_k_cu_4f6a7d44_27354cuda3std3__45__cpo4cendE)
_ZN39_INTERNAL_3e456d21_4_k_cu_4f6a7d44_27354cuda3std3__45__cpo4cendE:
	.zero		1
	.type		_ZN39_INTERNAL_3e456d21_4_k_cu_4f6a7d44_27354cuda3std6ranges3__45__cpo4swapE,@object
	.size		_ZN39_INTERNAL_3e456d21_4_k_cu_4f6a7d44_27354cuda3std6ranges3__45__cpo4swapE,(.L_9 - _ZN39_INTERNAL_3e456d21_4_k_cu_4f6a7d44_27354cuda3std6ranges3__45__cpo4swapE)
_ZN39_INTERNAL_3e456d21_4_k_cu_4f6a7d44_27354cuda3std6ranges3__45__cpo4swapE:
	.zero		1
.L_9:


//--------------------- .nv.constant0._ZN7cutlass13device_kernelINS_4gemm6kernel13GemmUniversalIN4cute5tupleIJiiiiEEENS1_10collective13CollectiveMmaINS1_34MainloopSm90TmaGmmaWarpSpecializedILi4ENS5_IJNS4_1CILi2EEENSA_ILi1EEESC_EEENS1_35KernelTmaWarpSpecializedCooperativeEEENS5_IJNSA_ILi256EEENSA_ILi128EEENSA_ILi64EEEEEENS_10bfloat16_tENS5_IJlSC_lEEESK_SL_NS4_8TiledMMAINS4_8MMA_AtomIJNS4_4SM904GMMA28MMA_64x128x16_F32BF16BF16_SSILNSP_5MajorE0ELSR_0ELNSP_7ScaleInE1ELSS_1EEEEEENS4_6LayoutISD_NS5_IJSC_NSA_ILi0EEESW_EEEEENS5_IJNS4_10UnderscoreESZ_SZ_EEEEENS4_13SM90_TMA_LOADENS4_14ComposedLayoutINS4_7SwizzleILi3ELi4ELi3EEENS4_18smem_ptr_flag_bitsILi16EEENSV_INS5_IJNSA_ILi8EEESI_EEENS5_IJSI_SC_EEEEEEEvNS4_8identityENS4_23SM90_TMA_LOAD_MULTICASTES1C_vS1D_EENS_8epilogue10collective18CollectiveEpilogueINS1G_22Sm90TmaWarpSpecializedILi4ELi2ELi16ELb1ELb0EEEJSJ_NS5_IJSH_NSA_ILi32EEEEEESK_SL_SK_SL_NS1G_6fusion15FusionCallbacksIS1K_NS1N_17LinCombPerRowBiasISK_fSK_SK_fLi8ELNS_15FloatRoundStyleE2EEESJ_S1M_JEEES12_NS13_INS14_ILi2ELi4ELi3EEES17_NSV_INS5_IJS18_S1L_EEENS5_IJS1L_SC_EEEEEEENS4_17SM75_U32x4_LDSM_NENS4_14SM90_TMA_STOREES1X_NS4_17SM90_U32x4_STSM_NENS4_9Copy_AtomIJS20_NS_6half_tEEEEvEEEvvEEEEvNT_6ParamsE --------------------------
	.section	.nv.constant0._ZN7cutlass13device_kernelINS_4gemm6kernel13GemmUniversalIN4cute5tupleIJiiiiEEENS1_10collective13CollectiveMmaINS1_34MainloopSm90TmaGmmaWarpSpecializedILi4ENS5_IJNS4_1CILi2EEENSA_ILi1EEESC_EEENS1_35KernelTmaWarpSpecializedCooperativeEEENS5_IJNSA_ILi256EEENSA_ILi128EEENSA_ILi64EEEEEENS_10bfloat16_tENS5_IJlSC_lEEESK_SL_NS4_8TiledMMAINS4_8MMA_AtomIJNS4_4SM904GMMA28MMA_64x128x16_F32BF16BF16_SSILNSP_5MajorE0ELSR_0ELNSP_7ScaleInE1ELSS_1EEEEEENS4_6LayoutISD_NS5_IJSC_NSA_ILi0EEESW_EEEEENS5_IJNS4_10UnderscoreESZ_SZ_EEEEENS4_13SM90_TMA_LOADENS4_14ComposedLayoutINS4_7SwizzleILi3ELi4ELi3EEENS4_18smem_ptr_flag_bitsILi16EEENSV_INS5_IJNSA_ILi8EEESI_EEENS5_IJSI_SC_EEEEEEEvNS4_8identityENS4_23SM90_TMA_LOAD_MULTICASTES1C_vS1D_EENS_8epilogue10collective18CollectiveEpilogueINS1G_22Sm90TmaWarpSpecializedILi4ELi2ELi16ELb1ELb0EEEJSJ_NS5_IJSH_NSA_ILi32EEEEEESK_SL_SK_SL_NS1G_6fusion15FusionCallbacksIS1K_NS1N_17LinCombPerRowBiasISK_fSK_SK_fLi8ELNS_15FloatRoundStyleE2EEESJ_S1M_JEEES12_NS13_INS14_ILi2ELi4ELi3EEES17_NSV_INS5_IJS18_S1L_EEENS5_IJS1L_SC_EEEEEEENS4_17SM75_U32x4_LDSM_NENS4_14SM90_TMA_STOREES1X_NS4_17SM90_U32x4_STSM_NENS4_9Copy_AtomIJS20_NS_6half_tEEEEvEEEvvEEEEvNT_6ParamsE,"a",@progbits
	.sectionflags	@""
	.align	4
.nv.constant0._ZN7cutlass13device_kernelINS_4gemm6kernel13GemmUniversalIN4cute5tupleIJiiiiEEENS1_10collective13CollectiveMmaINS1_34MainloopSm90TmaGmmaWarpSpecializedILi4ENS5_IJNS4_1CILi2EEENSA_ILi1EEESC_EEENS1_35KernelTmaWarpSpecializedCooperativeEEENS5_IJNSA_ILi256EEENSA_ILi128EEENSA_ILi64EEEEEENS_10bfloat16_tENS5_IJlSC_lEEESK_SL_NS4_8TiledMMAINS4_8MMA_AtomIJNS4_4SM904GMMA28MMA_64x128x16_F32BF16BF16_SSILNSP_5MajorE0ELSR_0ELNSP_7ScaleInE1ELSS_1EEEEEENS4_6LayoutISD_NS5_IJSC_NSA_ILi0EEESW_EEEEENS5_IJNS4_10UnderscoreESZ_SZ_EEEEENS4_13SM90_TMA_LOADENS4_14ComposedLayoutINS4_7SwizzleILi3ELi4ELi3EEENS4_18smem_ptr_flag_bitsILi16EEENSV_INS5_IJNSA_ILi8EEESI_EEENS5_IJSI_SC_EEEEEEEvNS4_8identityENS4_23SM90_TMA_LOAD_MULTICASTES1C_vS1D_EENS_8epilogue10collective18CollectiveEpilogueINS1G_22Sm90TmaWarpSpecializedILi4ELi2ELi16ELb1ELb0EEEJSJ_NS5_IJSH_NSA_ILi32EEEEEESK_SL_SK_SL_NS1G_6fusion15FusionCallbacksIS1K_NS1N_17LinCombPerRowBiasISK_fSK_SK_fLi8ELNS_15FloatRoundStyleE2EEESJ_S1M_JEEES12_NS13_INS14_ILi2ELi4ELi3EEES17_NSV_INS5_IJS18_S1L_EEENS5_IJS1L_SC_EEEEEEENS4_17SM75_U32x4_LDSM_NENS4_14SM90_TMA_STOREES1X_NS4_17SM90_U32x4_STSM_NENS4_9Copy_AtomIJS20_NS_6half_tEEEEvEEEvvEEEEvNT_6ParamsE:
	.zero		2432


//--------------------- SYMBOLS --------------------------

	.type		.nv.reservedSmem.offset0,@object
	.size		.nv.reservedSmem.offset0,0x4
	.type		__assertfail,@function
